def matmul_kernel(
    a_ptr,
    b_ptr,
    c_ptr,
    M,
    N,
    K,
    stride_am,
    stride_ak,
    stride_bk,
    stride_bn,
    stride_cm,
    stride_cn,
    BLOCK_M: tl.constexpr,
    BLOCK_N: tl.constexpr,
    BLOCK_K: tl.constexpr,
    GROUP_M: tl.constexpr,
):
    pid = tl.program_id(axis=0)
    num_pid_m = tl.cdiv(M, BLOCK_M)
    num_pid_n = tl.cdiv(N, BLOCK_N)
    num_pid_in_group = GROUP_M * num_pid_n
    group_id = pid // num_pid_in_group
    first_pid_m = group_id * GROUP_M
    group_size_m = min(num_pid_m - first_pid_m, GROUP_M)
    pid_m = first_pid_m + ((pid % num_pid_in_group) % group_size_m)
    pid_n = (pid % num_pid_in_group) // group_size_m

    offs_am = (pid_m * BLOCK_M + tl.arange(0, BLOCK_M)) % M
    offs_bn = (pid_n * BLOCK_N + tl.arange(0, BLOCK_N)) % N
    offs_k = tl.arange(0, BLOCK_K)
    a_ptrs = a_ptr + offs_am[:, None] * stride_am + offs_k[None, :] * stride_ak
    b_ptrs = b_ptr + offs_k[:, None] * stride_bk + offs_bn[None, :] * stride_bn

    acc = tl.zeros((BLOCK_M, BLOCK_N), dtype=tl.float32)
    for kk in range(0, tl.cdiv(K, BLOCK_K)):
        a = tl.load(a_ptrs, mask=offs_k[None, :] < K - kk * BLOCK_K, other=0.0)
        b = tl.load(b_ptrs, mask=offs_k[:, None] < K - kk * BLOCK_K, other=0.0)
        acc = tl.dot(a, b, acc)
        a_ptrs += BLOCK_K * stride_ak
        b_ptrs += BLOCK_K * stride_bk

    c = acc.to(c_ptr.dtype.element_ty)
    offs_cm = pid_m * BLOCK_M + tl.arange(0, BLOCK_M)
    offs_cn = pid_n * BLOCK_N + tl.arange(0, BLOCK_N)
    c_ptrs = c_ptr + offs_cm[:, None] * stride_cm + offs_cn[None, :] * stride_cn
    mask = (offs_cm[:, None] < M) & (offs_cn[None, :] < N)
    tl.store(c_ptrs, c, mask=mask)

# config = {"BLOCK_K": 128, "BLOCK_M": 128, "BLOCK_N": 64, "GROUP_M": 8, "arch": "sm_90", "dtype": "fp8e5m2", "num_ctas": 4, "num_stages": 3, "num_warps": 4}
# arch = sm_90


// ===== COMPILED SASS (sm_90a) =====

	.target	sm_90a

	.elftype	@"ET_EXEC"


//--------------------- .note.nv.tkinfo           --------------------------
	.section	.note.nv.tkinfo,"",@"SHT_NOTE"
	.sectionflags	@"SHF_NOTE_NV_TKINFO"
	.tkinfo
        /*0018*/ 	.word	0x00000002
        /*0030*/ 	.string	""
        /*0030*/ 	.string	"ptxas"
        /*0030*/ 	.string	"Cuda compilation tools, release 13.0, V13.0.88"
        /*0030*/ 	.string	"Build cuda_13.0.r13.0/compiler.36424714_0"
        /*0030*/ 	.string	"-v  -suppress-debug-info  -lineinfo  -arch sm_90a "



//--------------------- .note.nv.cuinfo           --------------------------
	.section	.note.nv.cuinfo,"",@"SHT_NOTE"
	.sectionflags	@"SHF_NOTE_NV_CUINFO"
        /*0018*/ 	.short	0x0002
        /*001a*/ 	.short	0x005a
        /*001c*/ 	.short	0x0082
	.zero		2


//--------------------- .nv.info                  --------------------------
	.section	.nv.info,"",@"SHT_CUDA_INFO"
	.align	4


	//----- nvinfo : EIATTR_REGCOUNT
	.align		4
        /*0000*/ 	.byte	0x04, 0x2f
        /*0002*/ 	.short	(.L_1 - .L_0)
	.align		4
.L_0:
        /*0004*/ 	.word	index@(matmul_kernel)
        /*0008*/ 	.word	0x000000ff


	//----- nvinfo : EIATTR_FRAME_SIZE
	.align		4
.L_1:
        /*000c*/ 	.byte	0x04, 0x11
        /*000e*/ 	.short	(.L_3 - .L_2)
	.align		4
.L_2:
        /*0010*/ 	.word	index@(matmul_kernel)
        /*0014*/ 	.word	0x00000000


	//----- nvinfo : EIATTR_MIN_STACK_SIZE
	.align		4
.L_3:
        /*0018*/ 	.byte	0x04, 0x12
        /*001a*/ 	.short	(.L_5 - .L_4)
	.align		4
.L_4:
        /*001c*/ 	.word	index@(matmul_kernel)
        /*0020*/ 	.word	0x00000000
.L_5:


//--------------------- .nv.compat                --------------------------
	.section	.nv.compat,"",@"SHT_CUDA_COMPAT_INFO"
	.align	4
        /*0000*/ 	.byte	0x02, 0x09, 0x01, 0x00, 0x02, 0x02, 0x04, 0x00, 0x02, 0x05, 0x05, 0x00, 0x03, 0x07, 0x01, 0x01
        /*0010*/ 	.byte	0x02, 0x03, 0x00, 0x00, 0x02, 0x06, 0x01, 0x00, 0x04, 0x0b, 0x08, 0x00, 0x00, 0x00, 0x00, 0x00
        /*0020*/ 	.byte	0x00, 0x00, 0x00, 0x00


//--------------------- .nv.info.matmul_kernel    --------------------------
	.section	.nv.info.matmul_kernel,"",@"SHT_CUDA_INFO"
	.sectionflags	@""
	.align	4


	//----- nvinfo : EIATTR_CUDA_API_VERSION
	.align		4
        /*0000*/ 	.byte	0x04, 0x37
        /*0002*/ 	.short	(.L_7 - .L_6)
.L_6:
        /*0004*/ 	.word	0x00000082


	//----- nvinfo : EIATTR_KPARAM_INFO
	.align		4
.L_7:
        /*0008*/ 	.byte	0x04, 0x17
        /*000a*/ 	.short	(.L_9 - .L_8)
.L_8:
        /*000c*/ 	.word	0x00000000
        /*0010*/ 	.short	0x000d
        /*0012*/ 	.short	0x0048
        /*0014*/ 	.byte	0x00, 0xf4, 0x21, 0x00


	//----- nvinfo : EIATTR_KPARAM_INFO
	.align		4
.L_9:
        /*0018*/ 	.byte	0x04, 0x17
        /*001a*/ 	.short	(.L_11 - .L_10)
.L_10:
        /*001c*/ 	.word	0x00000000
        /*0020*/ 	.short	0x000c
        /*0022*/ 	.short	0x0040
        /*0024*/ 	.byte	0x00, 0xf4, 0x21, 0x00


	//----- nvinfo : EIATTR_KPARAM_INFO
	.align		4
.L_11:
        /*0028*/ 	.byte	0x04, 0x17
        /*002a*/ 	.short	(.L_13 - .L_12)
.L_12:
        /*002c*/ 	.word	0x00000000
        /*0030*/ 	.short	0x000b
        /*0032*/ 	.short	0x0038
        /*0034*/ 	.byte	0x00, 0xf0, 0x11, 0x00


	//----- nvinfo : EIATTR_KPARAM_INFO
	.align		4
.L_13:
        /*0038*/ 	.byte	0x04, 0x17
        /*003a*/ 	.short	(.L_15 - .L_14)
.L_14:
        /*003c*/ 	.word	0x00000000
        /*0040*/ 	.short	0x000a
        /*0042*/ 	.short	0x0034
        /*0044*/ 	.byte	0x00, 0xf0, 0x11, 0x00


	//----- nvinfo : EIATTR_KPARAM_INFO
	.align		4
.L_15:
        /*0048*/ 	.byte	0x04, 0x17
        /*004a*/ 	.short	(.L_17 - .L_16)
.L_16:
        /*004c*/ 	.word	0x00000000
        /*0050*/ 	.short	0x0009
        /*0052*/ 	.short	0x0030
        /*0054*/ 	.byte	0x00, 0xf0, 0x11, 0x00


	//----- nvinfo : EIATTR_KPARAM_INFO
	.align		4
.L_17:
        /*0058*/ 	.byte	0x04, 0x17
        /*005a*/ 	.short	(.L_19 - .L_18)
.L_18:
        /*005c*/ 	.word	0x00000000
        /*0060*/ 	.short	0x0008
        /*0062*/ 	.short	0x002c
        /*0064*/ 	.byte	0x00, 0xf0, 0x11, 0x00


	//----- nvinfo : EIATTR_KPARAM_INFO
	.align		4
.L_19:
        /*0068*/ 	.byte	0x04, 0x17
        /*006a*/ 	.short	(.L_21 - .L_20)
.L_20:
        /*006c*/ 	.word	0x00000000
        /*0070*/ 	.short	0x0007
        /*0072*/ 	.short	0x0028
        /*0074*/ 	.byte	0x00, 0xf0, 0x11, 0x00


	//----- nvinfo : EIATTR_KPARAM_INFO
	.align		4
.L_21:
        /*0078*/ 	.byte	0x04, 0x17
        /*007a*/ 	.short	(.L_23 - .L_22)
.L_22:
        /*007c*/ 	.word	0x00000000
        /*0080*/ 	.short	0x0006
        /*0082*/ 	.short	0x0024
        /*0084*/ 	.byte	0x00, 0xf0, 0x11, 0x00


	//----- nvinfo : EIATTR_KPARAM_INFO
	.align		4
.L_23:
        /*0088*/ 	.byte	0x04, 0x17
        /*008a*/ 	.short	(.L_25 - .L_24)
.L_24:
        /*008c*/ 	.word	0x00000000
        /*0090*/ 	.short	0x0005
        /*0092*/ 	.short	0x0020
        /*0094*/ 	.byte	0x00, 0xf0, 0x11, 0x00


	//----- nvinfo : EIATTR_KPARAM_INFO
	.align		4
.L_25:
        /*0098*/ 	.byte	0x04, 0x17
        /*009a*/ 	.short	(.L_27 - .L_26)
.L_26:
        /*009c*/ 	.word	0x00000000
        /*00a0*/ 	.short	0x0004
        /*00a2*/ 	.short	0x001c
        /*00a4*/ 	.byte	0x00, 0xf0, 0x11, 0x00


	//----- nvinfo : EIATTR_KPARAM_INFO
	.align		4
.L_27:
        /*00a8*/ 	.byte	0x04, 0x17
        /*00aa*/ 	.short	(.L_29 - .L_28)
.L_28:
        /*00ac*/ 	.word	0x00000000
        /*00b0*/ 	.short	0x0003
        /*00b2*/ 	.short	0x0018
        /*00b4*/ 	.byte	0x00, 0xf0, 0x11, 0x00


	//----- nvinfo : EIATTR_KPARAM_INFO
	.align		4
.L_29:
        /*00b8*/ 	.byte	0x04, 0x17
        /*00ba*/ 	.short	(.L_31 - .L_30)
.L_30:
        /*00bc*/ 	.word	0x00000000
        /*00c0*/ 	.short	0x0002
        /*00c2*/ 	.short	0x0010
        /*00c4*/ 	.byte	0x00, 0xf4, 0x21, 0x00


	//----- nvinfo : EIATTR_KPARAM_INFO
	.align		4
.L_31:
        /*00c8*/ 	.byte	0x04, 0x17
        /*00ca*/ 	.short	(.L_33 - .L_32)
.L_32:
        /*00cc*/ 	.word	0x00000000
        /*00d0*/ 	.short	0x0001
        /*00d2*/ 	.short	0x0008
        /*00d4*/ 	.byte	0x00, 0xf4, 0x21, 0x00


	//----- nvinfo : EIATTR_KPARAM_INFO
	.align		4
.L_33:
        /*00d8*/ 	.byte	0x04, 0x17
        /*00da*/ 	.short	(.L_35 - .L_34)
.L_34:
        /*00dc*/ 	.word	0x00000000
        /*00e0*/ 	.short	0x0000
        /*00e2*/ 	.short	0x0000
        /*00e4*/ 	.byte	0x00, 0xf4, 0x21, 0x00


	//----- nvinfo : EIATTR_EXPLICIT_CLUSTER
	.align		4
.L_35:
        /*00e8*/ 	.byte	0x01, 0x3e
	.zero		2


	//----- nvinfo : EIATTR_CTA_PER_CLUSTER
	.align		4
        /*00ec*/ 	.byte	0x04, 0x3d
        /*00ee*/ 	.short	(.L_37 - .L_36)
.L_36:
        /*00f0*/ 	.word	0x00000004
        /*00f4*/ 	.word	0x00000001
        /*00f8*/ 	.word	0x00000001


	//----- nvinfo : EIATTR_SPARSE_MMA_MASK
	.align		4
.L_37:
        /*00fc*/ 	.byte	0x03, 0x50
        /*00fe*/ 	.short	0x0000


	//----- nvinfo : EIATTR_MAXREG_COUNT
	.align		4
        /*0100*/ 	.byte	0x03, 0x1b
        /*0102*/ 	.short	0x00ff


	//----- nvinfo : EIATTR_NUM_BARRIERS
	.align		4
        /*0104*/ 	.byte	0x02, 0x4c
        /*0106*/ 	.byte	0x01
	.zero		1


	//----- nvinfo : EIATTR_MERCURY_ISA_VERSION
	.align		4
        /*0108*/ 	.byte	0x03, 0x5f
        /*010a*/ 	.short	0x0101


	//----- nvinfo : EIATTR_EXIT_INSTR_OFFSETS
	.align		4
        /*010c*/ 	.byte	0x04, 0x1c
        /*010e*/ 	.short	(.L_39 - .L_38)


	//   ....[0]....
.L_38:
        /*0110*/ 	.word	0x00006d80


	//   ....[1]....
        /*0114*/ 	.word	0x00006da0


	//----- nvinfo : EIATTR_REQNTID
	.align		4
.L_39:
        /*0118*/ 	.byte	0x04, 0x10
        /*011a*/ 	.short	(.L_41 - .L_40)
.L_40:
        /*011c*/ 	.word	0x00000080
        /*0120*/ 	.word	0x00000001
        /*0124*/ 	.word	0x00000001


	//----- nvinfo : EIATTR_CBANK_PARAM_SIZE
	.align		4
.L_41:
        /*0128*/ 	.byte	0x03, 0x19
        /*012a*/ 	.short	0x0050


	//----- nvinfo : EIATTR_PARAM_CBANK
	.align		4
        /*012c*/ 	.byte	0x04, 0x0a
        /*012e*/ 	.short	(.L_43 - .L_42)
	.align		4
.L_42:
        /*0130*/ 	.word	index@(.nv.constant0.matmul_kernel)
        /*0134*/ 	.short	0x0210
        /*0136*/ 	.short	0x0050


	//----- nvinfo : EIATTR_SW_WAR
	.align		4
.L_43:
        /*0138*/ 	.byte	0x04, 0x36
        /*013a*/ 	.short	(.L_45 - .L_44)
.L_44:
        /*013c*/ 	.word	0x00000008
.L_45:


//--------------------- .nv.callgraph             --------------------------
	.section	.nv.callgraph,"",@"SHT_CUDA_CALLGRAPH"
	.align	4
	.sectionentsize	8
	.align		4
        /*0000*/ 	.word	0x00000000
	.align		4
        /*0004*/ 	.word	0xffffffff
	.align		4
        /*0008*/ 	.word	0x00000000
	.align		4
        /*000c*/ 	.word	0xfffffffe
	.align		4
        /*0010*/ 	.word	0x00000000
	.align		4
        /*0014*/ 	.word	0xfffffffd
	.align		4
        /*0018*/ 	.word	0x00000000
	.align		4
        /*001c*/ 	.word	0xfffffffc


//--------------------- .text.matmul_kernel       --------------------------
	.section	.text.matmul_kernel,"ax",@progbits
	.align	128
        .global         matmul_kernel
        .type           matmul_kernel,@function
        .size           matmul_kernel,(.L_x_4 - matmul_kernel)
        .other          matmul_kernel,@"STO_CUDA_ENTRY STV_DEFAULT"
matmul_kernel:
.text.matmul_kernel:
[----:B------:R-:W0:Y:S08]  /*0000*/  LDC R1, c[0x0][0x28] ;  /* 0x00000a00ff017b82 */ /* 0x000e300000000800 */
[----:B------:R-:W1:Y:S01]  /*0010*/  LDC.64 R42, c[0x0][0x228] ;  /* 0x00008a00ff2a7b82 */ /* 0x000e620000000a00 */
[----:B------:R-:W-:Y:S01]  /*0020*/  ULDC UR18, c[0x0][0x230] ;  /* 0x00008c0000127ab9 */ /* 0x000fe20000000800 */
[----:B------:R-:W-:Y:S01]  /*0030*/  UMOV UR59, 0x400 ;  /* 0x00000400003b7882 */ /* 0x000fe20000000000 */
[----:B------:R-:W-:Y:S01]  /*0040*/  UIADD3 UR18, UR18, 0x7f, URZ ;  /* 0x0000007f12127890 */ /* 0x000fe2000fffe03f */
[----:B------:R-:W-:Y:S01]  /*0050*/  ULDC.64 UR40, c[0x0][0x208] ;  /* 0x0000820000287ab9 */ /* 0x000fe20000000a00 */
[----:B------:R-:W-:-:S03]  /*0060*/  ULDC UR58, c[0x0][0x230] ;  /* 0x00008c00003a7ab9 */ /* 0x000fc60000000800 */
[----:B------:R-:W2:Y:S08]  /*0070*/  S2UR UR4, SR_CTAID.X ;  /* 0x00000000000479c3 */ /* 0x000eb00000002500 */
[----:B------:R-:W3:Y:S01]  /*0080*/  S2UR UR7, SR_CgaCtaId ;  /* 0x00000000000779c3 */ /* 0x000ee20000008800 */
[----:B-1----:R-:W-:-:S05]  /*0090*/  VIADD R0, R43, 0x3f ;  /* 0x0000003f2b007836 */ /* 0x002fca0000000000 */
[----:B------:R-:W-:Y:S02]  /*00a0*/  SHF.R.S32.HI R3, RZ, 0x1f, R0 ;  /* 0x0000001fff037819 */ /* 0x000fe40000011400 */
[----:B--2---:R-:W-:Y:S01]  /*00b0*/  I2FP.F32.U32 R5, UR4 ;  /* 0x0000000400057c45 */ /* 0x004fe20008201000 */
[----:B------:R-:W-:Y:S01]  /*00c0*/  ULDC UR4, c[0x0][0x150] ;  /* 0x0000540000047ab9 */ /* 0x000fe20000000800 */
[----:B------:R-:W-:-:S03]  /*00d0*/  LEA.HI R3, R3, R0, RZ, 0x6 ;  /* 0x0000000003037211 */ /* 0x000fc600078f30ff */
[----:B------:R-:W-:Y:S01]  /*00e0*/  FMUL R5, R5, UR4 ;  /* 0x0000000405057c20 */ /* 0x000fe20008400000 */
[----:B------:R-:W-:Y:S01]  /*00f0*/  SHF.R.S32.HI R3, RZ, 0x6, R3 ;  /* 0x00000006ff037819 */ /* 0x000fe20000011403 */
[----:B---3--:R-:W-:-:S04]  /*0100*/  ULEA UR59, UR7, UR59, 0x18 ;  /* 0x0000003b073b7291 */ /* 0x008fc8000f8ec03f */
[----:B------:R-:W-:Y:S01]  /*0110*/  IMAD.SHL.U32 R4, R3, 0x8, RZ ;  /* 0x0000000803047824 */ /* 0x000fe200078e00ff */
[----:B------:R-:W1:Y:S04]  /*0120*/  F2I.U32.TRUNC.NTZ R5, R5 ;  /* 0x0000000500057305 */ /* 0x000e68000020f000 */
[----:B------:R-:W-:-:S04]  /*0130*/  IABS R7, R4 ;  /* 0x0000000400077213 */ /* 0x000fc80000000000 */
[----:B------:R-:W2:Y:S01]  /*0140*/  I2F.RP R0, R7 ;  /* 0x0000000700007306 */ /* 0x000ea20000209400 */
[----:B-1----:R-:W-:-:S07]  /*0150*/  IABS R11, R5 ;  /* 0x00000005000b7213 */ /* 0x002fce0000000000 */
[----:B--2---:R-:W1:Y:S02]  /*0160*/  MUFU.RCP R0, R0 ;  /* 0x0000000000007308 */ /* 0x004e640000001000 */
[----:B-1----:R-:W-:Y:S01]  /*0170*/  VIADD R2, R0, 0xffffffe ;  /* 0x0ffffffe00027836 */ /* 0x002fe20000000000 */
[----:B------:R-:W-:-:S05]  /*0180*/  IABS R0, R4 ;  /* 0x0000000400007213 */ /* 0x000fca0000000000 */
[----:B------:R1:W2:Y:S01]  /*0190*/  F2I.FTZ.U32.TRUNC.NTZ R3, R2 ;  /* 0x0000000200037305 */ /* 0x0002a2000021f000 */
[----:B------:R-:W-:Y:S02]  /*01a0*/  IMAD.MOV R0, RZ, RZ, -R0 ;  /* 0x000000ffff007224 */ /* 0x000fe400078e0a00 */
[----:B-1----:R-:W-:Y:S02]  /*01b0*/  IMAD.MOV.U32 R2, RZ, RZ, RZ ;  /* 0x000000ffff027224 */ /* 0x002fe400078e00ff */
[----:B--2---:R-:W-:-:S04]  /*01c0*/  IMAD.MOV R6, RZ, RZ, -R3 ;  /* 0x000000ffff067224 */ /* 0x004fc800078e0a03 */
[----:B------:R-:W-:-:S04]  /*01d0*/  IMAD R9, R6, R7, RZ ;  /* 0x0000000706097224 */ /* 0x000fc800078e02ff */
[----:B------:R-:W-:-:S06]  /*01e0*/  IMAD.HI.U32 R2, R3, R9, R2 ;  /* 0x0000000903027227 */ /* 0x000fcc00078e0002 */
[----:B------:R-:W-:-:S04]  /*01f0*/  IMAD.HI.U32 R2, R2, R11, RZ ;  /* 0x0000000b02027227 */ /* 0x000fc800078e00ff */
[----:B------:R-:W-:-:S05]  /*0200*/  IMAD R0, R2, R0, R11 ;  /* 0x0000000002007224 */ /* 0x000fca00078e020b */
[----:B------:R-:W-:-:S13]  /*0210*/  ISETP.GT.U32.AND P1, PT, R7, R0, PT ;  /* 0x000000000700720c */ /* 0x000fda0003f24070 */
[----:B------:R-:W-:Y:S02]  /*0220*/  @!P1 IMAD.IADD R0, R0, 0x1, -R7 ;  /* 0x0000000100009824 */ /* 0x000fe400078e0a07 */
[----:B------:R-:W-:Y:S01]  /*0230*/  @!P1 VIADD R2, R2, 0x1 ;  /* 0x0000000102029836 */ /* 0x000fe20000000000 */
[----:B------:R-:W-:Y:S02]  /*0240*/  ISETP.NE.AND P1, PT, R4, RZ, PT ;  /* 0x000000ff0400720c */ /* 0x000fe40003f25270 */
[----:B------:R-:W-:Y:S02]  /*0250*/  ISETP.GE.U32.AND P0, PT, R0, R7, PT ;  /* 0x000000070000720c */ /* 0x000fe40003f06070 */
[----:B------:R-:W-:-:S04]  /*0260*/  LOP3.LUT R0, R5, R4, RZ, 0x3c, !PT ;  /* 0x0000000405007212 */ /* 0x000fc800078e3cff */
[----:B------:R-:W-:Y:S01]  /*0270*/  ISETP.GE.AND P2, PT, R0, RZ, PT ;  /* 0x000000ff0000720c */ /* 0x000fe20003f46270 */
[----:B------:R-:W-:-:S05]  /*0280*/  VIADD R0, R42, 0x7f ;  /* 0x0000007f2a007836 */ /* 0x000fca0000000000 */
[----:B------:R-:W-:Y:S01]  /*0290*/  SHF.R.S32.HI R3, RZ, 0x1f, R0 ;  /* 0x0000001fff037819 */ /* 0x000fe20000011400 */
[----:B------:R-:W-:-:S03]  /*02a0*/  @P0 VIADD R2, R2, 0x1 ;  /* 0x0000000102020836 */ /* 0x000fc60000000000 */
[----:B------:R-:W-:-:S03]  /*02b0*/  LEA.HI R3, R3, R0, RZ, 0x7 ;  /* 0x0000000003037211 */ /* 0x000fc600078f38ff */
[----:B------:R-:W-:Y:S01]  /*02c0*/  @!P2 IMAD.MOV R2, RZ, RZ, -R2 ;  /* 0x000000ffff02a224 */ /* 0x000fe200078e0a02 */
[----:B------:R-:W-:-:S05]  /*02d0*/  @!P1 LOP3.LUT R2, RZ, R4, RZ, 0x33, !PT ;  /* 0x00000004ff029212 */ /* 0x000fca00078e33ff */
[----:B------:R-:W-:Y:S02]  /*02e0*/  IMAD.SHL.U32 R6, R2, 0x8, RZ ;  /* 0x0000000802067824 */ /* 0x000fe400078e00ff */
[----:B------:R-:W-:-:S03]  /*02f0*/  IMAD.MOV R2, RZ, RZ, -R2 ;  /* 0x000000ffff027224 */ /* 0x000fc600078e0a02 */
[----:B------:R-:W-:Y:S01]  /*0300*/  LEA.HI.SX32 R3, R3, -R6, 0x19 ;  /* 0x8000000603037211 */ /* 0x000fe200078fcaff */
[----:B------:R-:W-:-:S03]  /*0310*/  IMAD R11, R4, R2, R5 ;  /* 0x00000002040b7224 */ /* 0x000fc600078e0205 */
[----:B------:R-:W-:-:S04]  /*0320*/  VIMNMX R8, R3, 0x8, PT ;  /* 0x0000000803087848 */ /* 0x000fc80003fe0100 */
[-C--:B------:R-:W-:Y:S02]  /*0330*/  IABS R7, R8.reuse ;  /* 0x0000000800077213 */ /* 0x080fe40000000000 */
[----:B------:R-:W-:Y:S02]  /*0340*/  IABS R4, R8 ;  /* 0x0000000800047213 */ /* 0x000fe40000000000 */
[----:B------:R-:W1:Y:S01]  /*0350*/  I2F.RP R0, R7 ;  /* 0x0000000700007306 */ /* 0x000e620000209400 */
[C---:B------:R-:W-:Y:S02]  /*0360*/  R2UR UR5, R8.reuse ;  /* 0x00000000080572ca */ /* 0x040fe400000e0000 */
[----:B------:R-:W-:-:S11]  /*0370*/  R2UR UR6, R8 ;  /* 0x00000000080672ca */ /* 0x000fd600000e0000 */
[----:B------:R-:W-:Y:S01]  /*0380*/  UISETP.NE.AND UP0, UPT, UR5, URZ, UPT ;  /* 0x0000003f0500728c */ /* 0x000fe2000bf05270 */
[----:B-1----:R-:W1:Y:S01]  /*0390*/  MUFU.RCP R0, R0 ;  /* 0x0000000000007308 */ /* 0x002e620000001000 */
[----:B------:R-:W-:Y:S01]  /*03a0*/  USHF.L.U32 UR5, UR7, 0x5, URZ ;  /* 0x0000000507057899 */ /* 0x000fe2000800063f */
[----:B-1----:R-:W-:Y:S02]  /*03b0*/  VIADD R3, R0, 0xffffffe ;  /* 0x0ffffffe00037836 */ /* 0x002fe40000000000 */
[----:B------:R-:W-:-:S03]  /*03c0*/  IMAD.MOV R0, RZ, RZ, -R4 ;  /* 0x000000ffff007224 */ /* 0x000fc600078e0a04 */
[----:B------:R-:W-:Y:S01]  /*03d0*/  IMAD.U32 R4, RZ, RZ, UR5 ;  /* 0x00000005ff047e24 */ /* 0x000fe2000f8e00ff */
[----:B------:R-:W1:Y:S02]  /*03e0*/  F2I.FTZ.U32.TRUNC.NTZ R3, R3 ;  /* 0x0000000300037305 */ /* 0x000e64000021f000 */
[----:B-1----:R-:W-:-:S04]  /*03f0*/  IMAD.MOV R9, RZ, RZ, -R3 ;  /* 0x000000ffff097224 */ /* 0x002fc800078e0a03 */
[----:B------:R-:W-:Y:S01]  /*0400*/  IMAD.MOV.U32 R2, RZ, RZ, R9 ;  /* 0x000000ffff027224 */ /* 0x000fe200078e0009 */
[----:B------:R-:W-:-:S03]  /*0410*/  IABS R9, R11 ;  /* 0x0000000b00097213 */ /* 0x000fc60000000000 */
[----:B------:R-:W-:Y:S02]  /*0420*/  IMAD R5, R2, R7, RZ ;  /* 0x0000000702057224 */ /* 0x000fe400078e02ff */
[----:B------:R-:W-:-:S04]  /*0430*/  IMAD.MOV.U32 R2, RZ, RZ, RZ ;  /* 0x000000ffff027224 */ /* 0x000fc800078e00ff */
[----:B------:R-:W-:-:S06]  /*0440*/  IMAD.HI.U32 R2, R3, R5, R2 ;  /* 0x0000000503027227 */ /* 0x000fcc00078e0002 */
[----:B------:R-:W-:-:S04]  /*0450*/  IMAD.HI.U32 R2, R2, R9, RZ ;  /* 0x0000000902027227 */ /* 0x000fc800078e00ff */
[----:B------:R-:W-:-:S05]  /*0460*/  IMAD R0, R2, R0, R9 ;  /* 0x0000000002007224 */ /* 0x000fca00078e0209 */
[----:B------:R-:W-:-:S13]  /*0470*/  ISETP.GT.U32.AND P1, PT, R7, R0, PT ;  /* 0x000000000700720c */ /* 0x000fda0003f24070 */
[----:B------:R-:W-:Y:S02]  /*0480*/  @!P1 IMAD.IADD R0, R0, 0x1, -R7 ;  /* 0x0000000100009824 */ /* 0x000fe400078e0a07 */
[----:B------:R-:W-:-:S03]  /*0490*/  @!P1 VIADD R2, R2, 0x1 ;  /* 0x0000000102029836 */ /* 0x000fc60000000000 */
[----:B------:R-:W-:Y:S02]  /*04a0*/  ISETP.GE.U32.AND P0, PT, R0, R7, PT ;  /* 0x000000070000720c */ /* 0x000fe40003f06070 */
[----:B------:R-:W-:-:S04]  /*04b0*/  LOP3.LUT R0, R11, R8, RZ, 0x3c, !PT ;  /* 0x000000080b007212 */ /* 0x000fc800078e3cff */
[----:B------:R-:W-:Y:S02]  /*04c0*/  ISETP.GE.AND P2, PT, R0, RZ, PT ;  /* 0x000000ff0000720c */ /* 0x000fe40003f46270 */
[----:B------:R-:W1:Y:S05]  /*04d0*/  S2R R0, SR_TID.X ;  /* 0x0000000000007919 */ /* 0x000e6a0000002100 */
[----:B------:R-:W-:-:S06]  /*04e0*/  @P0 VIADD R2, R2, 0x1 ;  /* 0x0000000102020836 */ /* 0x000fcc0000000000 */
[----:B------:R-:W-:-:S05]  /*04f0*/  @!P2 IMAD.MOV R2, RZ, RZ, -R2 ;  /* 0x000000ffff02a224 */ /* 0x000fca00078e0a02 */
[----:B------:R-:W-:-:S09]  /*0500*/  R2UR UR4, R2 ;  /* 0x00000000020472ca */ /* 0x000fd200000e0000 */
[----:B------:R-:W-:Y:S02]  /*0510*/  @!UP0 ULOP3.LUT UR4, URZ, UR6, URZ, 0x33, !UPT ;  /* 0x000000063f048292 */ /* 0x000fe4000f8e333f */
[----:B------:R-:W-:Y:S02]  /*0520*/  UISETP.GT.AND UP0, UPT, UR18, 0x7f, UPT ;  /* 0x0000007f1200788c */ /* 0x000fe4000bf04270 */
[----:B------:R-:W-:Y:S02]  /*0530*/  UIADD3 UR6, -UR4, URZ, URZ ;  /* 0x0000003f04067290 */ /* 0x000fe4000fffe13f */
[----:B------:R-:W-:Y:S01]  /*0540*/  USHF.L.U32 UR4, UR4, 0x6, URZ ;  /* 0x0000000604047899 */ /* 0x000fe2000800063f */
[----:B-1----:R-:W-:Y:S02]  /*0550*/  LOP3.LUT R3, R0, 0x3f, RZ, 0xc0, !PT ;  /* 0x0000003f00037812 */ /* 0x002fe400078ec0ff */
[----:B------:R-:W-:Y:S01]  /*0560*/  PLOP3.LUT P0, PT, PT, PT, UP0, 0x80, 0x0 ;  /* 0x000000000000781c */ /* 0x000fe20003f0f008 */
[----:B------:R-:W-:Y:S01]  /*0570*/  IMAD R2, R8, UR6, R11 ;  /* 0x0000000608027c24 */ /* 0x000fe2000f8e020b */
[----:B------:R-:W-:Y:S01]  /*0580*/  LOP3.LUT R3, R3, 0x40, R4, 0xf8, !PT ;  /* 0x0000004003037812 */ /* 0x000fe200078ef804 */
[----:B------:R-:W-:Y:S01]  /*0590*/  IMAD.U32 R22, RZ, RZ, UR4 ;  /* 0x00000004ff167e24 */ /* 0x000fe2000f8e00ff */
[----:B------:R-:W-:Y:S01]  /*05a0*/  SHF.R.U32.HI R4, RZ, 0x6, R0 ;  /* 0x00000006ff047819 */ /* 0x000fe20000011600 */
[----:B------:R-:W-:-:S04]  /*05b0*/  IMAD.IADD R2, R6, 0x1, R2 ;  /* 0x0000000106027824 */ /* 0x000fc800078e0202 */
[----:B------:R-:W-:Y:S01]  /*05c0*/  IMAD R2, R2, 0x80, R3 ;  /* 0x0000008002027824 */ /* 0x000fe200078e0203 */
[----:B------:R-:W-:-:S03]  /*05d0*/  SGXT.U32 R3, R4, 0x1 ;  /* 0x000000010403781a */ /* 0x000fc60000000000 */
[----:B0-----:R-:W-:Y:S05]  /*05e0*/  @P0 BRA `(.L_x_0) ;  /* 0x00000000002c0947 */ /* 0x001fea0003800000 */
[----:B------:R-:W-:Y:S01]  /*05f0*/  IMAD.SHL.U32 R4, R0, 0x10, RZ ;  /* 0x0000001000047824 */ /* 0x000fe200078e00ff */
[----:B------:R-:W-:Y:S02]  /*0600*/  CS2R R24, SRZ ;  /* 0x0000000000187805 */ /* 0x000fe4000001ff00 */
[----:B------:R-:W-:Y:S02]  /*0610*/  CS2R R26, SRZ ;  /* 0x00000000001a7805 */ /* 0x000fe4000001ff00 */
[----:B------:R-:W-:Y:S02]  /*0620*/  CS2R R28, SRZ ;  /* 0x00000000001c7805 */ /* 0x000fe4000001ff00 */
[----:B------:R-:W-:Y:S02]  /*0630*/  CS2R R30, SRZ ;  /* 0x00000000001e7805 */ /* 0x000fe4000001ff00 */
[----:B------:R-:W-:Y:S02]  /*0640*/  CS2R R32, SRZ ;  /* 0x0000000000207805 */ /* 0x000fe4000001ff00 */
[----:B------:R-:W-:-:S02]  /*0650*/  CS2R R34, SRZ ;  /* 0x0000000000227805 */ /* 0x000fc4000001ff00 */
[----:B------:R-:W-:Y:S02]  /*0660*/  CS2R R36, SRZ ;  /* 0x0000000000247805 */ /* 0x000fe4000001ff00 */
[----:B------:R-:W-:Y:S02]  /*0670*/  CS2R R38, SRZ ;  /* 0x0000000000267805 */ /* 0x000fe4000001ff00 */
[----:B------:R-:W-:Y:S01]  /*0680*/  LOP3.LUT R21, R4, 0x70, RZ, 0xc0, !PT ;  /* 0x0000007004157812 */ /* 0x000fe200078ec0ff */
[----:B------:R-:W-:Y:S06]  /*0690*/  BRA `(.L_x_1) ;  /* 0x0000005800e07947 */ /* 0x000fec0003800000 */
.L_x_0:
[----:B------:R-:W-:Y:S02]  /*06a0*/  IABS R41, R42 ;  /* 0x0000002a00297213 */ /* 0x000fe40000000000 */
[----:B------:R-:W-:Y:S02]  /*06b0*/  IABS R44, R43 ;  /* 0x0000002b002c7213 */ /* 0x000fe40000000000 */
[----:B------:R-:W0:Y:S01]  /*06c0*/  I2F.RP R8, R41 ;  /* 0x0000002900087306 */ /* 0x000e220000209400 */
[----:B------:R-:W-:Y:S02]  /*06d0*/  R2UR UR4, R22 ;  /* 0x00000000160472ca */ /* 0x000fe400000e0000 */
[C---:B------:R-:W-:Y:S02]  /*06e0*/  LEA.HI R125, R0.reuse, 0x7e, RZ, 0x1a ;  /* 0x0000007e007d7811 */ /* 0x040fe400078fd0ff */
[C---:B------:R-:W-:Y:S02]  /*06f0*/  LEA.HI R127, R0.reuse, 0x6e, RZ, 0x1a ;  /* 0x0000006e007f7811 */ /* 0x040fe400078fd0ff */
[C---:B------:R-:W-:Y:S01]  /*0700*/  LEA.HI R126, R0.reuse, 0x5e, RZ, 0x1a ;  /* 0x0000005e007e7811 */ /* 0x040fe200078fd0ff */
[----:B------:R-:W1:Y:S01]  /*0710*/  I2F.RP R9, R44 ;  /* 0x0000002c00097306 */ /* 0x000e620000209400 */
[----:B------:R-:W-:-:S02]  /*0720*/  LEA.HI R128, R0, 0x4e, RZ, 0x1a ;  /* 0x0000004e00807811 */ /* 0x000fc400078fd0ff */
[C---:B------:R-:W-:Y:S02]  /*0730*/  LEA.HI R129, R0.reuse, 0x3e, RZ, 0x1a ;  /* 0x0000003e00817811 */ /* 0x040fe400078fd0ff */
[C---:B------:R-:W-:Y:S01]  /*0740*/  LEA.HI R130, R0.reuse, 0x2e, RZ, 0x1a ;  /* 0x0000002e00827811 */ /* 0x040fe200078fd0ff */
[----:B------:R-:W-:Y:S01]  /*0750*/  ULOP3.LUT UR5, UR4, 0x20, UR5, 0xf8, !UPT ;  /* 0x0000002004057892 */ /* 0x000fe2000f8ef805 */
[C---:B------:R-:W-:Y:S01]  /*0760*/  LEA.HI R131, R0.reuse, 0x1e, RZ, 0x1a ;  /* 0x0000001e00837811 */ /* 0x040fe200078fd0ff */
[----:B0-----:R-:W0:Y:S01]  /*0770*/  MUFU.RCP R8, R8 ;  /* 0x0000000800087308 */ /* 0x001e220000001000 */
[----:B------:R-:W-:Y:S01]  /*0780*/  LEA.HI R132, R0, 0xe, RZ, 0x1a ;  /* 0x0000000e00847811 */ /* 0x000fe200078fd0ff */
[----:B------:R-:W-:Y:S01]  /*0790*/  ULOP3.LUT UR4, UR5, 0x1f, URZ, 0xfc, !UPT ;  /* 0x0000001f05047892 */ /* 0x000fe2000f8efc3f */
[C---:B------:R-:W-:Y:S01]  /*07a0*/  LOP3.LUT R133, R3.reuse, 0x7c, RZ, 0xfc, !PT ;  /* 0x0000007c03857812 */ /* 0x040fe200078efcff */
[----:B------:R-:W-:Y:S01]  /*07b0*/  ULOP3.LUT UR6, UR5, 0x1e, URZ, 0xfc, !UPT ;  /* 0x0000001e05067892 */ /* 0x000fe2000f8efc3f */
[C---:B------:R-:W-:Y:S01]  /*07c0*/  LOP3.LUT R139, R3.reuse, 0x7a, RZ, 0xfc, !PT ;  /* 0x0000007a038b7812 */ /* 0x040fe200078efcff */
[----:B------:R-:W-:Y:S01]  /*07d0*/  ULOP3.LUT UR7, UR5, 0x1d, URZ, 0xfc, !UPT ;  /* 0x0000001d05077892 */ /* 0x000fe2000f8efc3f */
[C---:B------:R-:W-:Y:S01]  /*07e0*/  LOP3.LUT R72, R3.reuse, 0x2, RZ, 0xfc, !PT ;  /* 0x0000000203487812 */ /* 0x040fe200078efcff */
[----:B-1----:R-:W1:Y:S01]  /*07f0*/  MUFU.RCP R9, R9 ;  /* 0x0000000900097308 */ /* 0x002e620000001000 */
[----:B------:R-:W-:Y:S01]  /*0800*/  ULOP3.LUT UR8, UR5, 0x1c, URZ, 0xfc, !UPT ;  /* 0x0000001c05087892 */ /* 0x000fe2000f8efc3f */
[C---:B------:R-:W-:Y:S01]  /*0810*/  LOP3.LUT R74, R3.reuse, 0x6, RZ, 0xfc, !PT ;  /* 0x00000006034a7812 */ /* 0x040fe200078efcff */
[----:B------:R-:W-:Y:S01]  /*0820*/  ULOP3.LUT UR9, UR5, 0x1b, URZ, 0xfc, !UPT ;  /* 0x0000001b05097892 */ /* 0x000fe2000f8efc3f */
[C---:B------:R-:W-:Y:S01]  /*0830*/  LOP3.LUT R75, R3.reuse, 0x8, RZ, 0xfc, !PT ;  /* 0x00000008034b7812 */ /* 0x040fe200078efcff */
[----:B------:R-:W-:Y:S01]  /*0840*/  ULOP3.LUT UR10, UR5, 0x1a, URZ, 0xfc, !UPT ;  /* 0x0000001a050a7892 */ /* 0x000fe2000f8efc3f */
[C---:B------:R-:W-:Y:S01]  /*0850*/  LOP3.LUT R76, R3.reuse, 0xa, RZ, 0xfc, !PT ;  /* 0x0000000a034c7812 */ /* 0x040fe200078efcff */
[----:B------:R-:W-:Y:S01]  /*0860*/  ULOP3.LUT UR11, UR5, 0x19, URZ, 0xfc, !UPT ;  /* 0x00000019050b7892 */ /* 0x000fe2000f8efc3f */
[C---:B------:R-:W-:Y:S01]  /*0870*/  LOP3.LUT R77, R3.reuse, 0xc, RZ, 0xfc, !PT ;  /* 0x0000000c034d7812 */ /* 0x040fe200078efcff */
[----:B0-----:R-:W-:Y:S01]  /*0880*/  VIADD R4, R8, 0xffffffe ;  /* 0x0ffffffe08047836 */ /* 0x001fe20000000000 */
[----:B------:R-:W-:Y:S01]  /*0890*/  ULOP3.LUT UR12, UR5, 0x18, URZ, 0xfc, !UPT ;  /* 0x00000018050c7892 */ /* 0x000fe2000f8efc3f */
[----:B------:R-:W-:Y:S01]  /*08a0*/  IMAD.U32 R8, RZ, RZ, UR4 ;  /* 0x00000004ff087e24 */ /* 0x000fe2000f8e00ff */
[----:B------:R-:W-:Y:S01]  /*08b0*/  ULOP3.LUT UR13, UR5, 0x17, URZ, 0xfc, !UPT ;  /* 0x00000017050d7892 */ /* 0x000fe2000f8efc3f */
[----:B------:R0:W2:Y:S01]  /*08c0*/  F2I.FTZ.U32.TRUNC.NTZ R5, R4 ;  /* 0x0000000400057305 */ /* 0x0000a2000021f000 */
[----:B------:R-:W-:Y:S01]  /*08d0*/  IMAD.U32 R12, RZ, RZ, UR10 ;  /* 0x0000000aff0c7e24 */ /* 0x000fe2000f8e00ff */
[----:B------:R-:W-:Y:S01]  /*08e0*/  ULOP3.LUT UR14, UR5, 0x16, URZ, 0xfc, !UPT ;  /* 0x00000016050e7892 */ /* 0x000fe2000f8efc3f */
[----:B------:R-:W-:Y:S01]  /*08f0*/  LOP3.LUT R78, R3, 0x10, RZ, 0xfc, !PT ;  /* 0x00000010034e7812 */ /* 0x000fe200078efcff */
[----:B-1----:R-:W-:Y:S01]  /*0900*/  VIADD R6, R9, 0xffffffe ;  /* 0x0ffffffe09067836 */ /* 0x002fe20000000000 */
[----:B------:R-:W-:Y:S01]  /*0910*/  ULOP3.LUT UR15, UR5, 0x15, URZ, 0xfc, !UPT ;  /* 0x00000015050f7892 */ /* 0x000fe2000f8efc3f */
[----:B------:R-:W-:Y:S01]  /*0920*/  IABS R17, R12 ;  /* 0x0000000c00117213 */ /* 0x000fe20000000000 */
[----:B------:R-:W-:Y:S01]  /*0930*/  ULOP3.LUT UR16, UR5, 0x14, URZ, 0xfc, !UPT ;  /* 0x0000001405107892 */ /* 0x000fe2000f8efc3f */
[----:B------:R1:W3:Y:S01]  /*0940*/  F2I.FTZ.U32.TRUNC.NTZ R7, R6 ;  /* 0x0000000600077305 */ /* 0x0002e2000021f000 */
[----:B0-----:R-:W-:Y:S01]  /*0950*/  IMAD.MOV.U32 R4, RZ, RZ, RZ ;  /* 0x000000ffff047224 */ /* 0x001fe200078e00ff */
[----:B------:R-:W-:Y:S01]  /*0960*/  ULOP3.LUT UR17, UR5, 0x13, URZ, 0xfc, !UPT ;  /* 0x0000001305117892 */ /* 0x000fe2000f8efc3f */
[----:B------:R-:W-:Y:S01]  /*0970*/  IMAD.U32 R16, RZ, RZ, UR15 ;  /* 0x0000000fff107e24 */ /* 0x000fe2000f8e00ff */
[----:B------:R-:W-:Y:S01]  /*0980*/  ULOP3.LUT UR19, UR5, 0x12, URZ, 0xfc, !UPT ;  /* 0x0000001205137892 */ /* 0x000fe2000f8efc3f */
[----:B------:R-:W-:Y:S01]  /*0990*/  LOP3.LUT R79, R3, 0x12, RZ, 0xfc, !PT ;  /* 0x00000012034f7812 */ /* 0x000fe200078efcff */
[----:B------:R-:W-:Y:S01]  /*09a0*/  ULOP3.LUT UR20, UR5, 0x11, URZ, 0xfc, !UPT ;  /* 0x0000001105147892 */ /* 0x000fe2000f8efc3f */
[----:B--2---:R-:W-:Y:S01]  /*09b0*/  IMAD.MOV R10, RZ, RZ, -R5 ;  /* 0x000000ffff0a7224 */ /* 0x004fe200078e0a05 */
[----:B------:R-:W-:Y:S01]  /*09c0*/  IABS R23, R16 ;  /* 0x0000001000177213 */ /* 0x000fe20000000000 */
[----:B-1----:R-:W-:Y:S01]  /*09d0*/  IMAD.MOV.U32 R6, RZ, RZ, RZ ;  /* 0x000000ffff067224 */ /* 0x002fe200078e00ff */
[----:B------:R-:W-:Y:S01]  /*09e0*/  ULOP3.LUT UR21, UR5, 0x10, URZ, 0xfc, !UPT ;  /* 0x0000001005157892 */ /* 0x000fe2000f8efc3f */
[----:B------:R-:W-:Y:S01]  /*09f0*/  IMAD R9, R10, R41, RZ ;  /* 0x000000290a097224 */ /* 0x000fe200078e02ff */
[----:B------:R-:W-:Y:S01]  /*0a00*/  IABS R10, R2 ;  /* 0x00000002000a7213 */ /* 0x000fe20000000000 */
[----:B------:R-:W-:Y:S01]  /*0a10*/  IMAD.U32 R20, RZ, RZ, UR20 ;  /* 0x00000014ff147e24 */ /* 0x000fe2000f8e00ff */
[----:B------:R-:W-:Y:S01]  /*0a20*/  ULOP3.LUT UR22, UR5, 0xf, URZ, 0xfc, !UPT ;  /* 0x0000000f05167892 */ /* 0x000fe2000f8efc3f */
[----:B---3--:R-:W-:Y:S01]  /*0a30*/  IMAD.MOV R11, RZ, RZ, -R7 ;  /* 0x000000ffff0b7224 */ /* 0x008fe200078e0a07 */
[----:B------:R-:W-:Y:S01]  /*0a40*/  ULOP3.LUT UR23, UR5, 0xe, URZ, 0xfc, !UPT ;  /* 0x0000000e05177892 */ /* 0x000fe2000f8efc3f */
[----:B------:R-:W-:Y:S01]  /*0a50*/  IMAD.HI.U32 R4, R5, R9, R4 ;  /* 0x0000000905047227 */ /* 0x000fe200078e0004 */
[----:B------:R-:W-:Y:S01]  /*0a60*/  IABS R9, R8 ;  /* 0x0000000800097213 */ /* 0x000fe20000000000 */
[----:B------:R-:W-:Y:S01]  /*0a70*/  ULOP3.LUT UR24, UR5, 0xd, URZ, 0xfc, !UPT ;  /* 0x0000000d05187892 */ /* 0x000fe2000f8efc3f */
[----:B------:R-:W-:Y:S01]  /*0a80*/  IABS R27, R20 ;  /* 0x00000014001b7213 */ /* 0x000fe20000000000 */
[----:B------:R-:W-:Y:S01]  /*0a90*/  IMAD R5, R11, R44, RZ ;  /* 0x0000002c0b057224 */ /* 0x000fe200078e02ff */
[----:B------:R-:W-:Y:S01]  /*0aa0*/  ULOP3.LUT UR25, UR5, 0xc, URZ, 0xfc, !UPT ;  /* 0x0000000c05197892 */ /* 0x000fe2000f8efc3f */
[----:B------:R-:W-:Y:S01]  /*0ab0*/  IMAD.MOV.U32 R8, RZ, RZ, R10 ;  /* 0x000000ffff087224 */ /* 0x000fe200078e000a */
[----:B------:R-:W-:Y:S01]  /*0ac0*/  ULOP3.LUT UR26, UR5, 0xb, URZ, 0xfc, !UPT ;  /* 0x0000000b051a7892 */ /* 0x000fe2000f8efc3f */
[----:B------:R-:W-:Y:S01]  /*0ad0*/  IMAD.HI.U32 R6, R7, R5, R6 ;  /* 0x0000000507067227 */ /* 0x000fe200078e0006 */
[----:B------:R-:W-:Y:S01]  /*0ae0*/  ULOP3.LUT UR28, UR5, 0x9, URZ, 0xfc, !UPT ;  /* 0x00000009051c7892 */ /* 0x000fe2000f8efc3f */
[C---:B------:R-:W-:Y:S01]  /*0af0*/  LOP3.LUT R80, R3.reuse, 0x14, RZ, 0xfc, !PT ;  /* 0x0000001403507812 */ /* 0x040fe200078efcff */
[----:B------:R-:W-:Y:S01]  /*0b00*/  ULOP3.LUT UR27, UR5, 0xa, URZ, 0xfc, !UPT ;  /* 0x0000000a051b7892 */ /* 0x000fe2000f8efc3f */
[----:B------:R-:W-:Y:S01]  /*0b10*/  IMAD.MOV.U32 R7, RZ, RZ, R9 ;  /* 0x000000ffff077224 */ /* 0x000fe200078e0009 */
[----:B------:R-:W-:Y:S01]  /*0b20*/  ULOP3.LUT UR29, UR5, 0x8, URZ, 0xfc, !UPT ;  /* 0x00000008051d7892 */ /* 0x000fe2000f8efc3f */
[----:B------:R-:W-:Y:S01]  /*0b30*/  IMAD.HI.U32 R4, R4, R8, RZ ;  /* 0x0000000804047227 */ /* 0x000fe200078e00ff */
[----:B------:R-:W-:Y:S01]  /*0b40*/  ULOP3.LUT UR30, UR5, 0x7, URZ, 0xfc, !UPT ;  /* 0x00000007051e7892 */ /* 0x000fe2000f8efc3f */
[C---:B------:R-:W-:Y:S01]  /*0b50*/  LOP3.LUT R81, R3.reuse, 0x16, RZ, 0xfc, !PT ;  /* 0x0000001603517812 */ /* 0x040fe200078efcff */
[----:B------:R-:W-:Y:S01]  /*0b60*/  ULOP3.LUT UR31, UR5, 0x6, URZ, 0xfc, !UPT ;  /* 0x00000006051f7892 */ /* 0x000fe2000f8efc3f */
[----:B------:R-:W-:Y:S01]  /*0b70*/  IMAD.HI.U32 R5, R6, R7, RZ ;  /* 0x0000000706057227 */ /* 0x000fe200078e00ff */
[----:B------:R-:W-:Y:S01]  /*0b80*/  ULOP3.LUT UR32, UR5, 0x5, URZ, 0xfc, !UPT ;  /* 0x0000000505207892 */ /* 0x000fe2000f8efc3f */
[----:B------:R-:W-:Y:S01]  /*0b90*/  LOP3.LUT R82, R3, 0x18, RZ, 0xfc, !PT ;  /* 0x0000001803527812 */ /* 0x000fe200078efcff */
[----:B------:R-:W-:Y:S01]  /*0ba0*/  ULOP3.LUT UR33, UR5, 0x4, URZ, 0xfc, !UPT ;  /* 0x0000000405217892 */ /* 0x000fe2000f8efc3f */
[----:B------:R-:W-:Y:S01]  /*0bb0*/  IMAD.MOV R4, RZ, RZ, -R4 ;  /* 0x000000ffff047224 */ /* 0x000fe200078e0a04 */
[----:B------:R-:W-:Y:S01]  /*0bc0*/  ULOP3.LUT UR35, UR5, 0x2, URZ, 0xfc, !UPT ;  /* 0x0000000205237892 */ /* 0x000fe2000f8efc3f */
[----:B------:R-:W-:Y:S01]  /*0bd0*/  IMAD.MOV R5, RZ, RZ, -R5 ;  /* 0x000000ffff057224 */ /* 0x000fe200078e0a05 */
[----:B------:R-:W-:Y:S01]  /*0be0*/  ULOP3.LUT UR34, UR5, 0x3, URZ, 0xfc, !UPT ;  /* 0x0000000305227892 */ /* 0x000fe2000f8efc3f */
[----:B------:R-:W-:Y:S01]  /*0bf0*/  IMAD R4, R41, R4, R8 ;  /* 0x0000000429047224 */ /* 0x000fe200078e0208 */
[----:B------:R-:W-:Y:S01]  /*0c00*/  ULOP3.LUT UR36, UR5, 0x1, URZ, 0xfc, !UPT ;  /* 0x0000000105247892 */ /* 0x000fe2000f8efc3f */
[----:B------:R-:W-:Y:S01]  /*0c10*/  IMAD.U32 R8, RZ, RZ, UR6 ;  /* 0x00000006ff087e24 */ /* 0x000fe2000f8e00ff */
[----:B------:R-:W-:Y:S01]  /*0c20*/  LOP3.LUT R83, R3, 0x1a, RZ, 0xfc, !PT ;  /* 0x0000001a03537812 */ /* 0x000fe200078efcff */
[C---:B------:R-:W-:Y:S01]  /*0c30*/  IMAD R5, R44.reuse, R5, R7 ;  /* 0x000000052c057224 */ /* 0x040fe200078e0207 */
[----:B------:R-:W-:Y:S01]  /*0c40*/  ISETP.GT.U32.AND P0, PT, R41, R4, PT ;  /* 0x000000042900720c */ /* 0x000fe20003f04070 */
[----:B------:R-:W-:Y:S01]  /*0c50*/  IMAD.U32 R7, RZ, RZ, UR7 ;  /* 0x00000007ff077e24 */ /* 0x000fe2000f8e00ff */
[----:B------:R-:W-:Y:S01]  /*0c60*/  IABS R9, R8 ;  /* 0x0000000800097213 */ /* 0x000fe20000000000 */
[----:B------:R-:W-:Y:S01]  /*0c70*/  IMAD.U32 R8, RZ, RZ, UR8 ;  /* 0x00000008ff087e24 */ /* 0x000fe2000f8e00ff */
[----:B------:R-:W-:Y:S01]  /*0c80*/  ISETP.GT.U32.AND P1, PT, R44, R5, PT ;  /* 0x000000052c00720c */ /* 0x000fe20003f24070 */
[----:B------:R-:W-:Y:S01]  /*0c90*/  IMAD.U32 R10, RZ, RZ, UR9 ;  /* 0x00000009ff0a7e24 */ /* 0x000fe2000f8e00ff */
[----:B------:R-:W-:Y:S01]  /*0ca0*/  IABS R11, R7 ;  /* 0x00000007000b7213 */ /* 0x000fe20000000000 */
[----:B------:R-:W-:Y:S01]  /*0cb0*/  IMAD.HI.U32 R7, R6, R9, RZ ;  /* 0x0000000906077227 */ /* 0x000fe200078e00ff */
[----:B------:R-:W-:-:S02]  /*0cc0*/  IABS R13, R8 ;  /* 0x00000008000d7213 */ /* 0x000fc40000000000 */
[----:B------:R-:W-:Y:S01]  /*0cd0*/  IABS R15, R10 ;  /* 0x0000000a000f7213 */ /* 0x000fe20000000000 */
[C---:B------:R-:W-:Y:S01]  /*0ce0*/  IMAD.HI.U32 R8, R6.reuse, R11, RZ ;  /* 0x0000000b06087227 */ /* 0x040fe200078e00ff */
[C---:B------:R-:W-:Y:S02]  /*0cf0*/  LOP3.LUT R84, R3.reuse, 0x1c, RZ, 0xfc, !PT ;  /* 0x0000001c03547812 */ /* 0x040fe400078efcff */
[C---:B------:R-:W-:Y:S01]  /*0d00*/  LOP3.LUT R85, R3.reuse, 0x20, RZ, 0xfc, !PT ;  /* 0x0000002003557812 */ /* 0x040fe200078efcff */
[----:B------:R-:W-:Y:S01]  /*0d10*/  IMAD.MOV R10, RZ, RZ, -R7 ;  /* 0x000000ffff0a7224 */ /* 0x000fe200078e0a07 */
[C---:B------:R-:W-:Y:S01]  /*0d20*/  LOP3.LUT R86, R3.reuse, 0x22, RZ, 0xfc, !PT ;  /* 0x0000002203567812 */ /* 0x040fe200078efcff */
[C---:B------:R-:W-:Y:S01]  /*0d30*/  IMAD.HI.U32 R7, R6.reuse, R13, RZ ;  /* 0x0000000d06077227 */ /* 0x040fe200078e00ff */
[C---:B------:R-:W-:Y:S02]  /*0d40*/  LOP3.LUT R87, R3.reuse, 0x24, RZ, 0xfc, !PT ;  /* 0x0000002403577812 */ /* 0x040fe400078efcff */
[C---:B------:R-:W-:Y:S01]  /*0d50*/  LOP3.LUT R88, R3.reuse, 0x26, RZ, 0xfc, !PT ;  /* 0x0000002603587812 */ /* 0x040fe200078efcff */
[----:B------:R-:W-:Y:S01]  /*0d60*/  IMAD.MOV R12, RZ, RZ, -R8 ;  /* 0x000000ffff0c7224 */ /* 0x000fe200078e0a08 */
[C---:B------:R-:W-:Y:S01]  /*0d70*/  LOP3.LUT R89, R3.reuse, 0x28, RZ, 0xfc, !PT ;  /* 0x0000002803597812 */ /* 0x040fe200078efcff */
[----:B------:R-:W-:Y:S01]  /*0d80*/  IMAD.HI.U32 R8, R6, R15, RZ ;  /* 0x0000000f06087227 */ /* 0x000fe200078e00ff */
[----:B------:R-:W-:-:S02]  /*0d90*/  LOP3.LUT R90, R3, 0x2a, RZ, 0xfc, !PT ;  /* 0x0000002a035a7812 */ /* 0x000fc400078efcff */
[C---:B------:R-:W-:Y:S01]  /*0da0*/  LOP3.LUT R91, R3.reuse, 0x2c, RZ, 0xfc, !PT ;  /* 0x0000002c035b7812 */ /* 0x040fe200078efcff */
[----:B------:R-:W-:Y:S01]  /*0db0*/  IMAD.MOV R14, RZ, RZ, -R7 ;  /* 0x000000ffff0e7224 */ /* 0x000fe200078e0a07 */
[C---:B------:R-:W-:Y:S01]  /*0dc0*/  LOP3.LUT R92, R3.reuse, 0x30, RZ, 0xfc, !PT ;  /* 0x00000030035c7812 */ /* 0x040fe200078efcff */
[----:B------:R-:W-:Y:S01]  /*0dd0*/  IMAD.HI.U32 R7, R6, R17, RZ ;  /* 0x0000001106077227 */ /* 0x000fe200078e00ff */
[C---:B------:R-:W-:Y:S02]  /*0de0*/  LOP3.LUT R93, R3.reuse, 0x32, RZ, 0xfc, !PT ;  /* 0x00000032035d7812 */ /* 0x040fe400078efcff */
[C---:B------:R-:W-:Y:S01]  /*0df0*/  LOP3.LUT R94, R3.reuse, 0x34, RZ, 0xfc, !PT ;  /* 0x00000034035e7812 */ /* 0x040fe200078efcff */
[----:B------:R-:W-:Y:S01]  /*0e00*/  IMAD.MOV R8, RZ, RZ, -R8 ;  /* 0x000000ffff087224 */ /* 0x000fe200078e0a08 */
[C---:B------:R-:W-:Y:S01]  /*0e10*/  LOP3.LUT R95, R3.reuse, 0x36, RZ, 0xfc, !PT ;  /* 0x00000036035f7812 */ /* 0x040fe200078efcff */
[C---:B------:R-:W-:Y:S01]  /*0e20*/  IMAD R9, R44.reuse, R10, R9 ;  /* 0x0000000a2c097224 */ /* 0x040fe200078e0209 */
[C---:B------:R-:W-:Y:S01]  /*0e30*/  LOP3.LUT R96, R3.reuse, 0x38, RZ, 0xfc, !PT ;  /* 0x0000003803607812 */ /* 0x040fe200078efcff */
[----:B------:R-:W-:Y:S01]  /*0e40*/  IMAD.MOV R7, RZ, RZ, -R7 ;  /* 0x000000ffff077224 */ /* 0x000fe200078e0a07 */
[C---:B------:R-:W-:Y:S01]  /*0e50*/  LOP3.LUT R97, R3.reuse, 0x3a, RZ, 0xfc, !PT ;  /* 0x0000003a03617812 */ /* 0x040fe200078efcff */
[C---:B------:R-:W-:Y:S01]  /*0e60*/  IMAD R10, R44.reuse, R12, R11 ;  /* 0x0000000c2c0a7224 */ /* 0x040fe200078e020b */
[C---:B------:R-:W-:Y:S01]  /*0e70*/  ISETP.GT.U32.AND P2, PT, R44.reuse, R9, PT ;  /* 0x000000092c00720c */ /* 0x040fe20003f44070 */
[C---:B------:R-:W-:Y:S01]  /*0e80*/  IMAD R12, R44.reuse, R8, R15 ;  /* 0x000000082c0c7224 */ /* 0x040fe200078e020f */
[----:B------:R-:W-:Y:S01]  /*0e90*/  LOP3.LUT R98, R3, 0x3c, RZ, 0xfc, !PT ;  /* 0x0000003c03627812 */ /* 0x000fe200078efcff */
[C---:B------:R-:W-:Y:S01]  /*0ea0*/  IMAD R11, R44.reuse, R14, R13 ;  /* 0x0000000e2c0b7224 */ /* 0x040fe200078e020d */
[C---:B------:R-:W-:Y:S01]  /*0eb0*/  ISETP.GT.U32.AND P3, PT, R44.reuse, R10, PT ;  /* 0x0000000a2c00720c */ /* 0x040fe20003f64070 */
[----:B------:R-:W-:Y:S01]  /*0ec0*/  IMAD.U32 R8, RZ, RZ, UR11 ;  /* 0x0000000bff087e24 */ /* 0x000fe2000f8e00ff */
[C---:B------:R-:W-:Y:S01]  /*0ed0*/  ISETP.GT.U32.AND P4, PT, R44.reuse, R12, PT ;  /* 0x0000000c2c00720c */ /* 0x040fe20003f84070 */
[C---:B------:R-:W-:Y:S01]  /*0ee0*/  IMAD R13, R44.reuse, R7, R17 ;  /* 0x000000072c0d7224 */ /* 0x040fe200078e0211 */
[C---:B------:R-:W-:Y:S01]  /*0ef0*/  ISETP.GT.U32.AND P5, PT, R44.reuse, R11, PT ;  /* 0x0000000b2c00720c */ /* 0x040fe20003fa4070 */
        /* <DEDUP_REMOVED lines=31> */
[C---:B------:R-:W-:Y:S01]  /*10f0*/  IMAD R15, R44.reuse, R16, R17 ;  /* 0x000000102c0f7224 */ /* 0x040fe200078e0211 */
[C---:B------:R-:W-:Y:S01]  /*1100*/  LOP3.LUT R112, R3.reuse, 0x5c, RZ, 0xfc, !PT ;  /* 0x0000005c03707812 */ /* 0x040fe200078efcff */
[----:B------:R-:W-:Y:S01]  /*1110*/  IMAD.MOV R7, RZ, RZ, -R7 ;  /* 0x000000ffff077224 */ /* 0x000fe200078e0a07 */
[C---:B------:R-:W-:Y:S01]  /*1120*/  LOP3.LUT R113, R3.reuse, 0x60, RZ, 0xfc, !PT ;  /* 0x0000006003717812 */ /* 0x040fe200078efcff */
[C---:B------:R-:W-:Y:S01]  /*1130*/  IMAD R17, R44.reuse, R8, R21 ;  /* 0x000000082c117224 */ /* 0x040fe200078e0215 */
[C---:B------:R-:W-:Y:S01]  /*1140*/  LOP3.LUT R114, R3.reuse, 0x62, RZ, 0xfc, !PT ;  /* 0x0000006203727812 */ /* 0x040fe200078efcff */
[----:B------:R-:W-:Y:S01]  /*1150*/  IMAD.U32 R8, RZ, RZ, UR16 ;  /* 0x00000010ff087e24 */ /* 0x000fe2000f8e00ff */
[C---:B------:R-:W-:Y:S01]  /*1160*/  LOP3.LUT R115, R3.reuse, 0x64, RZ, 0xfc, !PT ;  /* 0x0000006403737812 */ /* 0x040fe200078efcff */
[C---:B------:R-:W-:Y:S01]  /*1170*/  IMAD R16, R44.reuse, R18, R19 ;  /* 0x000000122c107224 */ /* 0x040fe200078e0213 */
[C---:B------:R-:W-:Y:S01]  /*1180*/  LOP3.LUT R116, R3.reuse, 0x66, RZ, 0xfc, !PT ;  /* 0x0000006603747812 */ /* 0x040fe200078efcff */
[----:B------:R-:W-:Y:S01]  /*1190*/  IMAD R18, R44, R7, R23 ;  /* 0x000000072c127224 */ /* 0x000fe200078e0217 */
[----:B------:R-:W-:Y:S01]  /*11a0*/  IABS R19, R8 ;  /* 0x0000000800137213 */ /* 0x000fe20000000000 */
[----:B------:R-:W-:Y:S01]  /*11b0*/  IMAD.U32 R7, RZ, RZ, UR17 ;  /* 0x00000011ff077e24 */ /* 0x000fe2000f8e00ff */
[C---:B------:R-:W-:Y:S01]  /*11c0*/  LOP3.LUT R117, R3.reuse, 0x68, RZ, 0xfc, !PT ;  /* 0x0000006803757812 */ /* 0x040fe200078efcff */
[----:B------:R-:W-:Y:S01]  /*11d0*/  IMAD.U32 R8, RZ, RZ, UR19 ;  /* 0x00000013ff087e24 */ /* 0x000fe2000f8e00ff */
[----:B------:R-:W-:Y:S01]  /*11e0*/  LOP3.LUT R118, R3, 0x6a, RZ, 0xfc, !PT ;  /* 0x0000006a03767812 */ /* 0x000fe200078efcff */
[----:B------:R-:W-:Y:S01]  /*11f0*/  IMAD.U32 R23, RZ, RZ, UR21 ;  /* 0x00000015ff177e24 */ /* 0x000fe2000f8e00ff */
[----:B------:R-:W-:Y:S01]  /*1200*/  IABS R21, R7 ;  /* 0x0000000700157213 */ /* 0x000fe20000000000 */
[----:B------:R-:W-:Y:S01]  /*1210*/  IMAD.HI.U32 R7, R6, R19, RZ ;  /* 0x0000001306077227 */ /* 0x000fe200078e00ff */
[----:B------:R-:W-:-:S02]  /*1220*/  IABS R25, R8 ;  /* 0x0000000800197213 */ /* 0x000fc40000000000 */
[----:B------:R-:W-:Y:S01]  /*1230*/  IABS R29, R23 ;  /* 0x00000017001d7213 */ /* 0x000fe20000000000 */
[----:B------:R-:W-:Y:S01]  /*1240*/  IMAD.HI.U32 R8, R6, R21, RZ ;  /* 0x0000001506087227 */ /* 0x000fe200078e00ff */
[C---:B------:R-:W-:Y:S02]  /*1250*/  LOP3.LUT R119, R3.reuse, 0x6c, RZ, 0xfc, !PT ;  /* 0x0000006c03777812 */ /* 0x040fe400078efcff */
[C---:B------:R-:W-:Y:S01]  /*1260*/  LOP3.LUT R120, R3.reuse, 0x70, RZ, 0xfc, !PT ;  /* 0x0000007003787812 */ /* 0x040fe200078efcff */
[----:B------:R-:W-:Y:S01]  /*1270*/  @!P0 IMAD.IADD R4, R4, 0x1, -R41 ;  /* 0x0000000104048824 */ /* 0x000fe200078e0a29 */
[C---:B------:R-:W-:Y:S01]  /*1280*/  LOP3.LUT R121, R3.reuse, 0x72, RZ, 0xfc, !PT ;  /* 0x0000007203797812 */ /* 0x040fe200078efcff */
[----:B------:R-:W-:Y:S01]  /*1290*/  IMAD.MOV R20, RZ, RZ, -R7 ;  /* 0x000000ffff147224 */ /* 0x000fe200078e0a07 */
[----:B------:R-:W-:Y:S01]  /*12a0*/  LOP3.LUT R122, R3, 0x74, RZ, 0xfc, !PT ;  /* 0x00000074037a7812 */ /* 0x000fe200078efcff */
[----:B------:R-:W-:Y:S01]  /*12b0*/  IMAD.HI.U32 R7, R6, R25, RZ ;  /* 0x0000001906077227 */ /* 0x000fe200078e00ff */
[----:B------:R-:W-:-:S02]  /*12c0*/  ISETP.GT.U32.AND P0, PT, R41, R4, PT ;  /* 0x000000042900720c */ /* 0x000fc40003f04070 */
[C---:B------:R-:W-:Y:S01]  /*12d0*/  LOP3.LUT R123, R3.reuse, 0x76, RZ, 0xfc, !PT ;  /* 0x00000076037b7812 */ /* 0x040fe200078efcff */
[----:B------:R-:W-:Y:S01]  /*12e0*/  IMAD.MOV R23, RZ, RZ, -R8 ;  /* 0x000000ffff177224 */ /* 0x000fe200078e0a08 */
[----:B------:R-:W-:Y:S01]  /*12f0*/  LOP3.LUT R124, R3, 0x78, RZ, 0xfc, !PT ;  /* 0x00000078037c7812 */ /* 0x000fe200078efcff */
[----:B------:R-:W-:-:S04]  /*1300*/  IMAD.HI.U32 R8, R6, R27, RZ ;  /* 0x0000001b06087227 */ /* 0x000fc800078e00ff */
[----:B------:R-:W-:Y:S02]  /*1310*/  IMAD.MOV R24, RZ, RZ, -R7 ;  /* 0x000000ffff187224 */ /* 0x000fe400078e0a07 */
[----:B------:R-:W-:-:S04]  /*1320*/  IMAD.HI.U32 R7, R6, R29, RZ ;  /* 0x0000001d06077227 */ /* 0x000fc800078e00ff */
[----:B------:R-:W-:Y:S02]  /*1330*/  IMAD.MOV R8, RZ, RZ, -R8 ;  /* 0x000000ffff087224 */ /* 0x000fe400078e0a08 */
[C---:B------:R-:W-:Y:S02]  /*1340*/  IMAD R19, R44.reuse, R20, R19 ;  /* 0x000000142c137224 */ /* 0x040fe400078e0213 */
[----:B------:R-:W-:Y:S02]  /*1350*/  IMAD.MOV R7, RZ, RZ, -R7 ;  /* 0x000000ffff077224 */ /* 0x000fe400078e0a07 */
[C---:B------:R-:W-:Y:S02]  /*1360*/  IMAD R20, R44.reuse, R23, R21 ;  /* 0x000000172c147224 */ /* 0x040fe400078e0215 */
[C---:B------:R-:W-:Y:S02]  /*1370*/  IMAD R23, R44.reuse, R8, R27 ;  /* 0x000000082c177224 */ /* 0x040fe400078e021b */
[----:B------:R-:W-:-:S02]  /*1380*/  IMAD R21, R44, R24, R25 ;  /* 0x000000182c157224 */ /* 0x000fc400078e0219 */
[----:B------:R-:W-:Y:S02]  /*1390*/  IMAD.U32 R8, RZ, RZ, UR22 ;  /* 0x00000016ff087e24 */ /* 0x000fe4000f8e00ff */
[----:B------:R-:W-:Y:S02]  /*13a0*/  IMAD R24, R44, R7, R29 ;  /* 0x000000072c187224 */ /* 0x000fe400078e021d */
[----:B------:R-:W-:Y:S01]  /*13b0*/  IMAD.U32 R7, RZ, RZ, UR23 ;  /* 0x00000017ff077e24 */ /* 0x000fe2000f8e00ff */
[----:B------:R-:W-:Y:S01]  /*13c0*/  IABS R25, R8 ;  /* 0x0000000800197213 */ /* 0x000fe20000000000 */
[----:B------:R-:W-:Y:S01]  /*13d0*/  @!P0 IMAD.IADD R4, R4, 0x1, -R41 ;  /* 0x0000000104048824 */ /* 0x000fe200078e0a29 */
[----:B------:R-:W-:Y:S01]  /*13e0*/  ISETP.GT.U32.AND P0, PT, R44, R14, PT ;  /* 0x0000000e2c00720c */ /* 0x000fe20003f04070 */
[----:B------:R-:W-:Y:S01]  /*13f0*/  IMAD.U32 R8, RZ, RZ, UR24 ;  /* 0x00000018ff087e24 */ /* 0x000fe2000f8e00ff */
[----:B------:R-:W-:Y:S01]  /*1400*/  IABS R29, R7 ;  /* 0x00000007001d7213 */ /* 0x000fe20000000000 */
[----:B------:R-:W-:-:S02]  /*1410*/  IMAD.U32 R26, RZ, RZ, UR25 ;  /* 0x00000019ff1a7e24 */ /* 0x000fc4000f8e00ff */
[--C-:B------:R-:W-:Y:S01]  /*1420*/  @!P1 IMAD.IADD R5, R5, 0x1, -R44.reuse ;  /* 0x0000000105059824 */ /* 0x100fe200078e0a2c */
[----:B------:R-:W-:Y:S01]  /*1430*/  IABS R31, R8 ;  /* 0x00000008001f7213 */ /* 0x000fe20000000000 */
[----:B------:R-:W-:Y:S01]  /*1440*/  @!P2 IMAD.IADD R9, R9, 0x1, -R44 ;  /* 0x000000010909a824 */ /* 0x000fe200078e0a2c */
[C---:B------:R-:W-:Y:S01]  /*1450*/  ISETP.GT.U32.AND P1, PT, R44.reuse, R15, PT ;  /* 0x0000000f2c00720c */ /* 0x040fe20003f24070 */
[----:B------:R-:W-:Y:S01]  /*1460*/  IMAD.U32 R27, RZ, RZ, UR26 ;  /* 0x0000001aff1b7e24 */ /* 0x000fe2000f8e00ff */
[----:B------:R-:W-:Y:S01]  /*1470*/  ISETP.GT.U32.AND P2, PT, R44, R16, PT ;  /* 0x000000102c00720c */ /* 0x000fe20003f44070 */
[C---:B------:R-:W-:Y:S01]  /*1480*/  IMAD.HI.U32 R8, R6.reuse, R29, RZ ;  /* 0x0000001d06087227 */ /* 0x040fe200078e00ff */
[----:B------:R-:W-:Y:S02]  /*1490*/  IABS R33, R26 ;  /* 0x0000001a00217213 */ /* 0x000fe40000000000 */
[----:B------:R-:W-:Y:S01]  /*14a0*/  IABS R35, R27 ;  /* 0x0000001b00237213 */ /* 0x000fe20000000000 */
[----:B------:R-:W-:-:S04]  /*14b0*/  IMAD.HI.U32 R7, R6, R25, RZ ;  /* 0x0000001906077227 */ /* 0x000fc800078e00ff */
[--C-:B------:R-:W-:Y:S01]  /*14c0*/  @!P3 IMAD.IADD R10, R10, 0x1, -R44.reuse ;  /* 0x000000010a0ab824 */ /* 0x100fe200078e0a2c */
[C---:B------:R-:W-:Y:S01]  /*14d0*/  ISETP.GT.U32.AND P3, PT, R44.reuse, R5, PT ;  /* 0x000000052c00720c */ /* 0x040fe20003f64070 */
[----:B------:R-:W-:Y:S01]  /*14e0*/  @!P5 IMAD.IADD R11, R11, 0x1, -R44 ;  /* 0x000000010b0bd824 */ /* 0x000fe200078e0a2c */
[----:B------:R-:W-:Y:S01]  /*14f0*/  ISETP.GT.U32.AND P5, PT, R44, R9, PT ;  /* 0x000000092c00720c */ /* 0x000fe20003fa4070 */
[----:B------:R-:W-:Y:S02]  /*1500*/  IMAD.MOV R28, RZ, RZ, -R8 ;  /* 0x000000ffff1c7224 */ /* 0x000fe400078e0a08 */
[----:B------:R-:W-:Y:S02]  /*1510*/  IMAD.MOV R26, RZ, RZ, -R7 ;  /* 0x000000ffff1a7224 */ /* 0x000fe400078e0a07 */
[----:B------:R-:W-:-:S04]  /*1520*/  IMAD.HI.U32 R8, R6, R33, RZ ;  /* 0x0000002106087227 */ /* 0x000fc800078e00ff */
[----:B------:R-:W-:-:S04]  /*1530*/  IMAD.HI.U32 R7, R6, R31, RZ ;  /* 0x0000001f06077227 */ /* 0x000fc800078e00ff */
[--C-:B------:R-:W-:Y:S01]  /*1540*/  @!P0 IMAD.IADD R14, R14, 0x1, -R44.reuse ;  /* 0x000000010e0e8824 */ /* 0x100fe200078e0a2c */
[----:B------:R-:W-:Y:S01]  /*1550*/  ISETP.GT.U32.AND P0, PT, R44, R11, PT ;  /* 0x0000000b2c00720c */ /* 0x000fe20003f04070 */
[----:B------:R-:W-:Y:S02]  /*1560*/  @!P6 IMAD.IADD R13, R13, 0x1, -R44 ;  /* 0x000000010d0de824 */ /* 0x000fe400078e0a2c */
[----:B------:R-:W-:-:S04]  /*1570*/  IMAD.HI.U32 R27, R6, R35, RZ ;  /* 0x00000023061b7227 */ /* 0x000fc800078e00ff */
[----:B------:R-:W-:Y:S02]  /*1580*/  IMAD.MOV R8, RZ, RZ, -R8 ;  /* 0x000000ffff087224 */ /* 0x000fe400078e0a08 */
[----:B------:R-:W-:Y:S02]  /*1590*/  IMAD.MOV R7, RZ, RZ, -R7 ;  /* 0x000000ffff077224 */ /* 0x000fe400078e0a07 */
[C---:B------:R-:W-:Y:S02]  /*15a0*/  IMAD R25, R44.reuse, R26, R25 ;  /* 0x0000001a2c197224 */ /* 0x040fe400078e0219 */
[----:B------:R-:W-:Y:S02]  /*15b0*/  IMAD R26, R44, R28, R29 ;  /* 0x0000001c2c1a7224 */ /* 0x000fe400078e021d */
[--C-:B------:R-:W-:Y:S01]  /*15c0*/  @!P4 IMAD.IADD R12, R12, 0x1, -R44.reuse ;  /* 0x000000010c0cc824 */ /* 0x100fe200078e0a2c */
[----:B------:R-:W-:Y:S01]  /*15d0*/  ISETP.GT.U32.AND P4, PT, R44, R10, PT ;  /* 0x0000000a2c00720c */ /* 0x000fe20003f84070 */
[----:B------:R-:W-:-:S02]  /*15e0*/  @!P1 IMAD.IADD R15, R15, 0x1, -R44 ;  /* 0x000000010f0f9824 */ /* 0x000fc400078e0a2c */
[----:B------:R-:W-:Y:S01]  /*15f0*/  @!P2 IMAD.IADD R16, R16, 0x1, -R44 ;  /* 0x000000011010a824 */ /* 0x000fe200078e0a2c */
[C---:B------:R-:W-:Y:S01]  /*1600*/  ISETP.GT.U32.AND P2, PT, R44.reuse, R13, PT ;  /* 0x0000000d2c00720c */ /* 0x040fe20003f44070 */
[----:B------:R-:W-:Y:S01]  /*1610*/  IMAD.MOV R29, RZ, RZ, -R27 ;  /* 0x000000ffff1d7224 */ /* 0x000fe200078e0a1b */
[C---:B------:R-:W-:Y:S01]  /*1620*/  ISETP.GT.U32.AND P1, PT, R44.reuse, R12, PT ;  /* 0x0000000c2c00720c */ /* 0x040fe20003f24070 */
[C---:B------:R-:W-:Y:S01]  /*1630*/  IMAD R28, R44.reuse, R8, R33 ;  /* 0x000000082c1c7224 */ /* 0x040fe200078e0221 */
[C---:B------:R-:W-:Y:S01]  /*1640*/  ISETP.GT.U32.AND P6, PT, R44.reuse, R16, PT ;  /* 0x000000102c00720c */ /* 0x040fe20003fc4070 */
[----:B------:R-:W-:Y:S02]  /*1650*/  IMAD R27, R44, R7, R31 ;  /* 0x000000072c1b7224 */ /* 0x000fe400078e021f */
[----:B------:R-:W-:Y:S02]  /*1660*/  IMAD.U32 R8, RZ, RZ, UR28 ;  /* 0x0000001cff087e24 */ /* 0x000fe4000f8e00ff */
[----:B------:R-:W-:-:S02]  /*1670*/  IMAD.U32 R7, RZ, RZ, UR27 ;  /* 0x0000001bff077e24 */ /* 0x000fc4000f8e00ff */
[----:B------:R-:W-:Y:S01]  /*1680*/  IMAD.U32 R30, RZ, RZ, UR29 ;  /* 0x0000001dff1e7e24 */ /* 0x000fe2000f8e00ff */
[----:B------:R-:W-:Y:S01]  /*1690*/  IABS R33, R8 ;  /* 0x0000000800217213 */ /* 0x000fe20000000000 */
[--C-:B------:R-:W-:Y:S01]  /*16a0*/  @!P3 IMAD.IADD R5, R5, 0x1, -R44.reuse ;  /* 0x000000010505b824 */ /* 0x100fe200078e0a2c */
[C---:B------:R-:W-:Y:S01]  /*16b0*/  ISETP.GT.U32.AND P3, PT, R44.reuse, R14, PT ;  /* 0x0000000e2c00720c */ /* 0x040fe20003f64070 */
[--C-:B------:R-:W-:Y:S01]  /*16c0*/  @!P5 IMAD.IADD R9, R9, 0x1, -R44.reuse ;  /* 0x000000010909d824 */ /* 0x100fe200078e0a2c */
[C---:B------:R-:W-:Y:S01]  /*16d0*/  ISETP.GT.U32.AND P5, PT, R44.reuse, R15, PT ;  /* 0x0000000f2c00720c */ /* 0x040fe20003fa4070 */
[C---:B------:R-:W-:Y:S01]  /*16e0*/  IMAD R29, R44.reuse, R29, R35 ;  /* 0x0000001d2c1d7224 */ /* 0x040fe200078e0223 */
[----:B------:R-:W-:Y:S01]  /*16f0*/  IABS R31, R7 ;  /* 0x00000007001f7213 */ /* 0x000fe20000000000 */
[----:B------:R-:W-:Y:S01]  /*1700*/  IMAD.U32 R8, RZ, RZ, UR30 ;  /* 0x0000001eff087e24 */ /* 0x000fe2000f8e00ff */
[----:B------:R-:W-:Y:S01]  /*1710*/  IABS R35, R30 ;  /* 0x0000001e00237213 */ /* 0x000fe20000000000 */
[----:B------:R-:W-:Y:S01]  /*1720*/  @!P0 IMAD.IADD R11, R11, 0x1, -R44 ;  /* 0x000000010b0b8824 */ /* 0x000fe200078e0a2c */
[----:B------:R-:W-:Y:S01]  /*1730*/  ISETP.GT.U32.AND P0, PT, R44, R18, PT ;  /* 0x000000122c00720c */ /* 0x000fe20003f04070 */
[----:B------:R-:W-:Y:S01]  /*1740*/  IMAD.U32 R30, RZ, RZ, UR31 ;  /* 0x0000001fff1e7e24 */ /* 0x000fe2000f8e00ff */
[----:B------:R-:W-:Y:S01]  /*1750*/  IABS R37, R8 ;  /* 0x0000000800257213 */ /* 0x000fe20000000000 */
[----:B------:R-:W-:-:S03]  /*1760*/  IMAD.HI.U32 R7, R6, R31, RZ ;  /* 0x0000001f06077227 */ /* 0x000fc600078e00ff */
[----:B------:R-:W-:Y:S01]  /*1770*/  IABS R39, R30 ;  /* 0x0000001e00277213 */ /* 0x000fe20000000000 */
[----:B------:R-:W-:-:S04]  /*1780*/  IMAD.HI.U32 R8, R6, R33, RZ ;  /* 0x0000002106087227 */ /* 0x000fc800078e00ff */
[----:B------:R-:W-:Y:S01]  /*1790*/  @!P2 IMAD.IADD R13, R13, 0x1, -R44 ;  /* 0x000000010d0da824 */ /* 0x000fe200078e0a2c */
[----:B------:R-:W-:Y:S01]  /*17a0*/  ISETP.GT.U32.AND P2, PT, R44, R20, PT ;  /* 0x000000142c00720c */ /* 0x000fe20003f44070 */
[----:B------:R-:W-:-:S04]  /*17b0*/  IMAD.HI.U32 R30, R6, R35, RZ ;  /* 0x00000023061e7227 */ /* 0x000fc800078e00ff */
[----:B------:R-:W-:Y:S02]  /*17c0*/  IMAD.MOV R7, RZ, RZ, -R7 ;  /* 0x000000ffff077224 */ /* 0x000fe400078e0a07 */
[----:B------:R-:W-:Y:S02]  /*17d0*/  IMAD.MOV R8, RZ, RZ, -R8 ;  /* 0x000000ffff087224 */ /* 0x000fe400078e0a08 */
[--C-:B------:R-:W-:Y:S01]  /*17e0*/  @!P1 IMAD.IADD R12, R12, 0x1, -R44.reuse ;  /* 0x000000010c0c9824 */ /* 0x100fe200078e0a2c */
[----:B------:R-:W-:Y:S01]  /*17f0*/  ISETP.GT.U32.AND P1, PT, R44, R19, PT ;  /* 0x000000132c00720c */ /* 0x000fe20003f24070 */
[--C-:B------:R-:W-:Y:S01]  /*1800*/  @!P3 IMAD.IADD R14, R14, 0x1, -R44.reuse ;  /* 0x000000010e0eb824 */ /* 0x100fe200078e0a2c */
[C---:B------:R-:W-:Y:S01]  /*1810*/  ISETP.GT.U32.AND P3, PT, R44.reuse, R21, PT ;  /* 0x000000152c00720c */ /* 0x040fe20003f64070 */
[----:B------:R-:W-:Y:S01]  /*1820*/  @!P5 IMAD.IADD R15, R15, 0x1, -R44 ;  /* 0x000000010f0fd824 */ /* 0x000fe200078e0a2c */
[----:B------:R-:W-:Y:S01]  /*1830*/  ISETP.GT.U32.AND P5, PT, R44, R23, PT ;  /* 0x000000172c00720c */ /* 0x000fe20003fa4070 */
[----:B------:R-:W-:-:S02]  /*1840*/  IMAD.MOV R32, RZ, RZ, -R30 ;  /* 0x000000ffff207224 */ /* 0x000fc400078e0a1e */
[C---:B------:R-:W-:Y:S02]  /*1850*/  IMAD R30, R44.reuse, R7, R31 ;  /* 0x000000072c1e7224 */ /* 0x040fe400078e021f */
[----:B------:R-:W-:Y:S02]  /*1860*/  IMAD R31, R44, R8, R33 ;  /* 0x000000082c1f7224 */ /* 0x000fe400078e0221 */
[--C-:B------:R-:W-:Y:S01]  /*1870*/  @!P4 IMAD.IADD R10, R10, 0x1, -R44.reuse ;  /* 0x000000010a0ac824 */ /* 0x100fe200078e0a2c */
[----:B------:R-:W-:Y:S01]  /*1880*/  ISETP.GT.U32.AND P4, PT, R44, R17, PT ;  /* 0x000000112c00720c */ /* 0x000fe20003f84070 */
[----:B------:R-:W-:Y:S01]  /*1890*/  @!P0 IMAD.IADD R18, R18, 0x1, -R44 ;  /* 0x0000000112128824 */ /* 0x000fe200078e0a2c */
[----:B------:R-:W-:Y:S01]  /*18a0*/  ISETP.GT.U32.AND P0, PT, R44, R26, PT ;  /* 0x0000001a2c00720c */ /* 0x000fe20003f04070 */
[----:B------:R-:W-:-:S04]  /*18b0*/  IMAD.HI.U32 R8, R6, R39, RZ ;  /* 0x0000002706087227 */ /* 0x000fc800078e00ff */
[----:B------:R-:W-:Y:S02]  /*18c0*/  IMAD.U32 R33, RZ, RZ, UR32 ;  /* 0x00000020ff217e24 */ /* 0x000fe4000f8e00ff */
[----:B------:R-:W-:-:S04]  /*18d0*/  IMAD.HI.U32 R7, R6, R37, RZ ;  /* 0x0000002506077227 */ /* 0x000fc800078e00ff */
[----:B------:R-:W-:Y:S01]  /*18e0*/  IMAD R32, R44, R32, R35 ;  /* 0x000000202c207224 */ /* 0x000fe200078e0223 */
[----:B------:R-:W-:Y:S01]  /*18f0*/  IABS R35, R33 ;  /* 0x0000002100237213 */ /* 0x000fe20000000000 */
[----:B------:R-:W-:Y:S02]  /*1900*/  IMAD.MOV R8, RZ, RZ, -R8 ;  /* 0x000000ffff087224 */ /* 0x000fe400078e0a08 */
[----:B------:R-:W-:Y:S02]  /*1910*/  IMAD.MOV R7, RZ, RZ, -R7 ;  /* 0x000000ffff077224 */ /* 0x000fe400078e0a07 */
[--C-:B------:R-:W-:Y:S01]  /*1920*/  @!P6 IMAD.IADD R16, R16, 0x1, -R44.reuse ;  /* 0x000000011010e824 */ /* 0x100fe200078e0a2c */
[----:B------:R-:W-:Y:S01]  /*1930*/  ISETP.GT.U32.AND P6, PT, R44, R24, PT ;  /* 0x000000182c00720c */ /* 0x000fe20003fc4070 */
[----:B------:R-:W-:Y:S01]  /*1940*/  @!P2 IMAD.IADD R20, R20, 0x1, -R44 ;  /* 0x000000011414a824 */ /* 0x000fe200078e0a2c */
[C---:B------:R-:W-:Y:S01]  /*1950*/  ISETP.GT.U32.AND P2, PT, R44.reuse, R28, PT ;  /* 0x0000001c2c00720c */ /* 0x040fe20003f44070 */
[----:B------:R-:W-:-:S02]  /*1960*/  IMAD R34, R44, R8, R39 ;  /* 0x000000082c227224 */ /* 0x000fc400078e0227 */
[C---:B------:R-:W-:Y:S02]  /*1970*/  IMAD R33, R44.reuse, R7, R37 ;  /* 0x000000072c217224 */ /* 0x040fe400078e0225 */
[----:B------:R-:W-:Y:S02]  /*1980*/  IMAD.U32 R8, RZ, RZ, UR33 ;  /* 0x00000021ff087e24 */ /* 0x000fe4000f8e00ff */
[--C-:B------:R-:W-:Y:S01]  /*1990*/  @!P1 IMAD.IADD R19, R19, 0x1, -R44.reuse ;  /* 0x0000000113139824 */ /* 0x100fe200078e0a2c */
[C---:B------:R-:W-:Y:S01]  /*19a0*/  ISETP.GT.U32.AND P1, PT, R44.reuse, R27, PT ;  /* 0x0000001b2c00720c */ /* 0x040fe20003f24070 */
[--C-:B------:R-:W-:Y:S01]  /*19b0*/  @!P3 IMAD.IADD R21, R21, 0x1, -R44.reuse ;  /* 0x000000011515b824 */ /* 0x100fe200078e0a2c */
[C---:B------:R-:W-:Y:S01]  /*19c0*/  ISETP.GT.U32.AND P3, PT, R44.reuse, R29, PT ;  /* 0x0000001d2c00720c */ /* 0x040fe20003f64070 */
[----:B------:R-:W-:Y:S01]  /*19d0*/  @!P5 IMAD.IADD R23, R23, 0x1, -R44 ;  /* 0x000000011717d824 */ /* 0x000fe200078e0a2c */
[----:B------:R-:W-:Y:S01]  /*19e0*/  ISETP.GT.U32.AND P5, PT, R44, R30, PT ;  /* 0x0000001e2c00720c */ /* 0x000fe20003fa4070 */
[----:B------:R-:W-:Y:S01]  /*19f0*/  IMAD.HI.U32 R7, R6, R35, RZ ;  /* 0x0000002306077227 */ /* 0x000fe200078e00ff */
[----:B------:R-:W-:-:S03]  /*1a00*/  IABS R39, R8 ;  /* 0x0000000800277213 */ /* 0x000fc60000000000 */
[--C-:B------:R-:W-:Y:S01]  /*1a10*/  @!P4 IMAD.IADD R17, R17, 0x1, -R44.reuse ;  /* 0x000000011111c824 */ /* 0x100fe200078e0a2c */
[----:B------:R-:W-:Y:S01]  /*1a20*/  ISETP.GT.U32.AND P4, PT, R44, R25, PT ;  /* 0x000000192c00720c */ /* 0x000fe20003f84070 */
[----:B------:R-:W-:Y:S01]  /*1a30*/  @!P0 IMAD.IADD R26, R26, 0x1, -R44 ;  /* 0x000000011a1a8824 */ /* 0x000fe200078e0a2c */
[C---:B------:R-:W-:Y:S01]  /*1a40*/  ISETP.GT.U32.AND P0, PT, R44.reuse, R19, PT ;  /* 0x000000132c00720c */ /* 0x040fe20003f04070 */
[----:B------:R-:W-:Y:S02]  /*1a50*/  IMAD.U32 R37, RZ, RZ, UR35 ;  /* 0x00000023ff257e24 */ /* 0x000fe4000f8e00ff */
[----:B------:R-:W-:Y:S02]  /*1a60*/  IMAD.MOV R7, RZ, RZ, -R7 ;  /* 0x000000ffff077224 */ /* 0x000fe400078e0a07 */
[----:B------:R-:W-:Y:S01]  /*1a70*/  IMAD.U32 R36, RZ, RZ, UR34 ;  /* 0x00000022ff247e24 */ /* 0x000fe2000f8e00ff */
[----:B------:R-:W-:Y:S01]  /*1a80*/  IABS R47, R37 ;  /* 0x00000025002f7213 */ /* 0x000fe20000000000 */
[----:B------:R-:W-:-:S02]  /*1a90*/  IMAD R35, R44, R7, R35 ;  /* 0x000000072c237224 */ /* 0x000fc400078e0223 */
[----:B------:R-:W-:Y:S01]  /*1aa0*/  IMAD.HI.U32 R7, R6, R39, RZ ;  /* 0x0000002706077227 */ /* 0x000fe200078e00ff */
[----:B------:R-:W-:-:S03]  /*1ab0*/  IABS R45, R36 ;  /* 0x00000024002d7213 */ /* 0x000fc60000000000 */
[--C-:B------:R-:W-:Y:S01]  /*1ac0*/  @!P6 IMAD.IADD R24, R24, 0x1, -R44.reuse ;  /* 0x000000011818e824 */ /* 0x100fe200078e0a2c */
[----:B------:R-:W-:Y:S01]  /*1ad0*/  ISETP.GT.U32.AND P6, PT, R44, R17, PT ;  /* 0x000000112c00720c */ /* 0x000fe20003fc4070 */
[--C-:B------:R-:W-:Y:S01]  /*1ae0*/  @!P2 IMAD.IADD R28, R28, 0x1, -R44.reuse ;  /* 0x000000011c1ca824 */ /* 0x100fe200078e0a2c */
[C---:B------:R-:W-:Y:S01]  /*1af0*/  ISETP.GT.U32.AND P2, PT, R44.reuse, R21, PT ;  /* 0x000000152c00720c */ /* 0x040fe20003f44070 */
[----:B------:R-:W-:Y:S02]  /*1b00*/  IMAD.MOV R36, RZ, RZ, -R7 ;  /* 0x000000ffff247224 */ /* 0x000fe400078e0a07 */
[--C-:B------:R-:W-:Y:S01]  /*1b10*/  @!P1 IMAD.IADD R27, R27, 0x1, -R44.reuse ;  /* 0x000000011b1b9824 */ /* 0x100fe200078e0a2c */
[C---:B------:R-:W-:Y:S01]  /*1b20*/  ISETP.GT.U32.AND P1, PT, R44.reuse, R20, PT ;  /* 0x000000142c00720c */ /* 0x040fe20003f24070 */
[--C-:B------:R-:W-:Y:S01]  /*1b30*/  @!P3 IMAD.IADD R29, R29, 0x1, -R44.reuse ;  /* 0x000000011d1db824 */ /* 0x100fe200078e0a2c */
[----:B------:R-:W-:Y:S01]  /*1b40*/  ISETP.GT.U32.AND P3, PT, R44, R23, PT ;  /* 0x000000172c00720c */ /* 0x000fe20003f64070 */
[----:B------:R-:W-:Y:S01]  /*1b50*/  @!P5 IMAD.IADD R30, R30, 0x1, -R44 ;  /* 0x000000011e1ed824 */ /* 0x000fe200078e0a2c */
[----:B------:R-:W-:Y:S01]  /*1b60*/  ISETP.GT.U32.AND P5, PT, R44, R24, PT ;  /* 0x000000182c00720c */ /* 0x000fe20003fa4070 */
[----:B------:R-:W-:-:S04]  /*1b70*/  IMAD.HI.U32 R7, R6, R47, RZ ;  /* 0x0000002f06077227 */ /* 0x000fc800078e00ff */
[--C-:B------:R-:W-:Y:S01]  /*1b80*/  @!P4 IMAD.IADD R25, R25, 0x1, -R44.reuse ;  /* 0x000000011919c824 */ /* 0x100fe200078e0a2c */
[C---:B------:R-:W-:Y:S01]  /*1b90*/  ISETP.GT.U32.AND P4, PT, R44.reuse, R18, PT ;  /* 0x000000122c00720c */ /* 0x040fe20003f84070 */
[--C-:B------:R-:W-:Y:S01]  /*1ba0*/  @!P0 IMAD.IADD R19, R19, 0x1, -R44.reuse ;  /* 0x0000000113138824 */ /* 0x100fe200078e0a2c */
[C---:B------:R-:W-:Y:S01]  /*1bb0*/  ISETP.GT.U32.AND P0, PT, R44.reuse, R26, PT ;  /* 0x0000001a2c00720c */ /* 0x040fe20003f04070 */
[----:B------:R-:W-:Y:S02]  /*1bc0*/  IMAD.MOV R7, RZ, RZ, -R7 ;  /* 0x000000ffff077224 */ /* 0x000fe400078e0a07 */
[----:B------:R-:W-:Y:S02]  /*1bd0*/  IMAD.U32 R8, RZ, RZ, UR36 ;  /* 0x00000024ff087e24 */ /* 0x000fe4000f8e00ff */
[C---:B------:R-:W-:Y:S02]  /*1be0*/  IMAD R38, R44.reuse, R7, R47 ;  /* 0x000000072c267224 */ /* 0x040fe400078e022f */
[----:B------:R-:W-:Y:S01]  /*1bf0*/  IMAD.U32 R7, RZ, RZ, UR5 ;  /* 0x00000005ff077e24 */ /* 0x000fe2000f8e00ff */
[----:B------:R-:W-:Y:S01]  /*1c00*/  IABS R49, R8 ;  /* 0x0000000800317213 */ /* 0x000fe20000000000 */
[--C-:B------:R-:W-:Y:S01]  /*1c10*/  @!P2 IMAD.IADD R21, R21, 0x1, -R44.reuse ;  /* 0x000000011515a824 */ /* 0x100fe200078e0a2c */
[C---:B------:R-:W-:Y:S01]  /*1c20*/  ISETP.GT.U32.AND P2, PT, R44.reuse, R28, PT ;  /* 0x0000001c2c00720c */ /* 0x040fe20003f44070 */
[--C-:B------:R-:W-:Y:S01]  /*1c30*/  @!P6 IMAD.IADD R17, R17, 0x1, -R44.reuse ;  /* 0x000000011111e824 */ /* 0x100fe200078e0a2c */
[----:B------:R-:W-:Y:S01]  /*1c40*/  ISETP.GT.U32.AND P6, PT, R44, R25, PT ;  /* 0x000000192c00720c */ /* 0x000fe20003fc4070 */
[--C-:B------:R-:W-:Y:S01]  /*1c50*/  @!P1 IMAD.IADD R20, R20, 0x1, -R44.reuse ;  /* 0x0000000114149824 */ /* 0x100fe200078e0a2c */
[----:B------:R-:W-:Y:S01]  /*1c60*/  IABS R7, R7 ;  /* 0x0000000700077213 */ /* 0x000fe20000000000 */
[--C-:B------:R-:W-:Y:S01]  /*1c70*/  @!P3 IMAD.IADD R23, R23, 0x1, -R44.reuse ;  /* 0x000000011717b824 */ /* 0x100fe200078e0a2c */
[----:B------:R-:W-:Y:S01]  /*1c80*/  ISETP.GT.U32.AND P1, PT, R44, R27, PT ;  /* 0x0000001b2c00720c */ /* 0x000fe20003f24070 */
[--C-:B------:R-:W-:Y:S01]  /*1c90*/  @!P5 IMAD.IADD R24, R24, 0x1, -R44.reuse ;  /* 0x000000011818d824 */ /* 0x100fe200078e0a2c */
[----:B------:R-:W-:Y:S01]  /*1ca0*/  ISETP.GT.U32.AND P3, PT, R44, R29, PT ;  /* 0x0000001d2c00720c */ /* 0x000fe20003f64070 */
[--C-:B------:R-:W-:Y:S01]  /*1cb0*/  @!P4 IMAD.IADD R18, R18, 0x1, -R44.reuse ;  /* 0x000000011212c824 */ /* 0x100fe200078e0a2c */
[----:B------:R-:W-:Y:S01]  /*1cc0*/  ISETP.GT.U32.AND P5, PT, R44, R31, PT ;  /* 0x0000001f2c00720c */ /* 0x000fe20003fa4070 */
[----:B------:R-:W-:Y:S01]  /*1cd0*/  @!P0 IMAD.IADD R26, R26, 0x1, -R44 ;  /* 0x000000011a1a8824 */ /* 0x000fe200078e0a2c */
[----:B------:R-:W-:Y:S01]  /*1ce0*/  ISETP.GT.U32.AND P4, PT, R44, R30, PT ;  /* 0x0000001e2c00720c */ /* 0x000fe20003f84070 */
[----:B------:R-:W-:Y:S01]  /*1cf0*/  IMAD.HI.U32 R8, R6, R45, RZ ;  /* 0x0000002d06087227 */ /* 0x000fe200078e00ff */
[----:B------:R-:W-:-:S03]  /*1d00*/  ISETP.GT.U32.AND P0, PT, R44, R33, PT ;  /* 0x000000212c00720c */ /* 0x000fc60003f04070 */
[----:B------:R-:W-:-:S04]  /*1d10*/  IMAD.HI.U32 R37, R6, R49, RZ ;  /* 0x0000003106257227 */ /* 0x000fc800078e00ff */
[----:B------:R-:W-:-:S04]  /*1d20*/  IMAD.HI.U32 R6, R6, R7, RZ ;  /* 0x0000000706067227 */ /* 0x000fc800078e00ff */
[----:B------:R-:W-:Y:S02]  /*1d30*/  IMAD.MOV R8, RZ, RZ, -R8 ;  /* 0x000000ffff087224 */ /* 0x000fe400078e0a08 */
[----:B------:R-:W-:Y:S02]  /*1d40*/  IMAD R36, R44, R36, R39 ;  /* 0x000000242c247224 */ /* 0x000fe400078e0227 */
[----:B------:R-:W-:Y:S02]  /*1d50*/  IMAD.MOV R6, RZ, RZ, -R6 ;  /* 0x000000ffff067224 */ /* 0x000fe400078e0a06 */
[--C-:B------:R-:W-:Y:S01]  /*1d60*/  @!P2 IMAD.IADD R28, R28, 0x1, -R44.reuse ;  /* 0x000000011c1ca824 */ /* 0x100fe200078e0a2c */
[C---:B------:R-:W-:Y:S01]  /*1d70*/  ISETP.GT.U32.AND P2, PT, R44.reuse, R35, PT ;  /* 0x000000232c00720c */ /* 0x040fe20003f44070 */
[----:B------:R-:W-:Y:S02]  /*1d80*/  IMAD.MOV R39, RZ, RZ, -R37 ;  /* 0x000000ffff277224 */ /* 0x000fe400078e0a25 */
[----:B------:R-:W-:Y:S01]  /*1d90*/  @!P6 IMAD.IADD R25, R25, 0x1, -R44 ;  /* 0x000000011919e824 */ /* 0x000fe200078e0a2c */
[C---:B------:R-:W-:Y:S01]  /*1da0*/  ISETP.GT.U32.AND P6, PT, R44.reuse, R32, PT ;  /* 0x000000202c00720c */ /* 0x040fe20003fc4070 */
[C---:B------:R-:W-:Y:S01]  /*1db0*/  IMAD R37, R44.reuse, R8, R45 ;  /* 0x000000082c257224 */ /* 0x040fe200078e022d */
[----:B------:R-:W-:Y:S01]  /*1dc0*/  LOP3.LUT R8, RZ, R43, RZ, 0x33, !PT ;  /* 0x0000002bff087212 */ /* 0x000fe200078e33ff */
[----:B------:R-:W-:-:S02]  /*1dd0*/  IMAD R40, R44, R6, R7 ;  /* 0x000000062c287224 */ /* 0x000fc400078e0207 */
[--C-:B------:R-:W-:Y:S01]  /*1de0*/  @!P1 IMAD.IADD R27, R27, 0x1, -R44.reuse ;  /* 0x000000011b1b9824 */ /* 0x100fe200078e0a2c */
[C---:B------:R-:W-:Y:S01]  /*1df0*/  ISETP.GT.U32.AND P1, PT, R44.reuse, R34, PT ;  /* 0x000000222c00720c */ /* 0x040fe20003f24070 */
[--C-:B------:R-:W-:Y:S01]  /*1e00*/  @!P3 IMAD.IADD R29, R29, 0x1, -R44.reuse ;  /* 0x000000011d1db824 */ /* 0x100fe200078e0a2c */
[C---:B------:R-:W-:Y:S01]  /*1e10*/  ISETP.GT.U32.AND P3, PT, R44.reuse, R36, PT ;  /* 0x000000242c00720c */ /* 0x040fe20003f64070 */
[--C-:B------:R-:W-:Y:S01]  /*1e20*/  @!P5 IMAD.IADD R31, R31, 0x1, -R44.reuse ;  /* 0x000000011f1fd824 */ /* 0x100fe200078e0a2c */
[----:B------:R-:W-:Y:S01]  /*1e30*/  ISETP.GT.U32.AND P5, PT, R44, R38, PT ;  /* 0x000000262c00720c */ /* 0x000fe20003fa4070 */
[--C-:B------:R-:W-:Y:S01]  /*1e40*/  @!P4 IMAD.IADD R30, R30, 0x1, -R44.reuse ;  /* 0x000000011e1ec824 */ /* 0x100fe200078e0a2c */
[C---:B------:R-:W-:Y:S01]  /*1e50*/  ISETP.GT.U32.AND P4, PT, R44.reuse, R37, PT ;  /* 0x000000252c00720c */ /* 0x040fe20003f84070 */
[----:B------:R-:W-:Y:S01]  /*1e60*/  @!P0 IMAD.IADD R33, R33, 0x1, -R44 ;  /* 0x0000000121218824 */ /* 0x000fe200078e0a2c */
[C---:B------:R-:W-:Y:S01]  /*1e70*/  ISETP.GT.U32.AND P0, PT, R44.reuse, R40, PT ;  /* 0x000000282c00720c */ /* 0x040fe20003f04070 */
[----:B------:R-:W-:-:S02]  /*1e80*/  IMAD R39, R44, R39, R49 ;  /* 0x000000272c277224 */ /* 0x000fc400078e0231 */
[--C-:B------:R-:W-:Y:S02]  /*1e90*/  @!P2 IMAD.IADD R35, R35, 0x1, -R44.reuse ;  /* 0x000000012323a824 */ /* 0x100fe400078e0a2c */
[--C-:B------:R-:W-:Y:S01]  /*1ea0*/  @!P6 IMAD.IADD R32, R32, 0x1, -R44.reuse ;  /* 0x000000012020e824 */ /* 0x100fe200078e0a2c */
[----:B------:R-:W-:Y:S01]  /*1eb0*/  ISETP.GT.U32.AND P6, PT, R44, R39, PT ;  /* 0x000000272c00720c */ /* 0x000fe20003fc4070 */
[--C-:B------:R-:W-:Y:S01]  /*1ec0*/  @!P1 IMAD.IADD R34, R34, 0x1, -R44.reuse ;  /* 0x0000000122229824 */ /* 0x100fe200078e0a2c */
[----:B------:R-:W-:Y:S01]  /*1ed0*/  ISETP.GT.U32.AND P1, PT, R44, R31, PT ;  /* 0x0000001f2c00720c */ /* 0x000fe20003f24070 */
[--C-:B------:R-:W-:Y:S01]  /*1ee0*/  @!P3 IMAD.IADD R36, R36, 0x1, -R44.reuse ;  /* 0x000000012424b824 */ /* 0x100fe200078e0a2c */
[----:B------:R-:W-:Y:S01]  /*1ef0*/  ISETP.GT.U32.AND P3, PT, R44, R33, PT ;  /* 0x000000212c00720c */ /* 0x000fe20003f64070 */
[--C-:B------:R-:W-:Y:S01]  /*1f00*/  @!P5 IMAD.IADD R38, R38, 0x1, -R44.reuse ;  /* 0x000000012626d824 */ /* 0x100fe200078e0a2c */
[C---:B------:R-:W-:Y:S01]  /*1f10*/  ISETP.GT.U32.AND P5, PT, R44.reuse, R35, PT ;  /* 0x000000232c00720c */ /* 0x040fe20003fa4070 */
[--C-:B------:R-:W-:Y:S01]  /*1f20*/  @!P4 IMAD.IADD R37, R37, 0x1, -R44.reuse ;  /* 0x000000012525c824 */ /* 0x100fe200078e0a2c */
[----:B------:R-:W-:Y:S01]  /*1f30*/  ISETP.GT.U32.AND P4, PT, R44, R34, PT ;  /* 0x000000222c00720c */ /* 0x000fe20003f84070 */
[----:B------:R-:W-:Y:S01]  /*1f40*/  @!P0 IMAD.IADD R40, R40, 0x1, -R44 ;  /* 0x0000000128288824 */ /* 0x000fe200078e0a2c */
[C---:B------:R-:W-:Y:S01]  /*1f50*/  ISETP.GT.U32.AND P0, PT, R44.reuse, R36, PT ;  /* 0x000000242c00720c */ /* 0x040fe20003f04070 */
[----:B------:R-:W-:Y:S01]  /*1f60*/  IMAD.MOV.U32 R6, RZ, RZ, R4 ;  /* 0x000000ffff067224 */ /* 0x000fe200078e0004 */
[----:B------:R-:W-:Y:S01]  /*1f70*/  ISETP.GT.U32.AND P2, PT, R44, R32, PT ;  /* 0x000000202c00720c */ /* 0x000fe20003f44070 */
[--C-:B------:R-:W-:Y:S01]  /*1f80*/  @!P6 IMAD.IADD R39, R39, 0x1, -R44.reuse ;  /* 0x000000012727e824 */ /* 0x100fe200078e0a2c */
[----:B------:R-:W-:Y:S01]  /*1f90*/  ISETP.GE.AND P6, PT, R2, RZ, PT ;  /* 0x000000ff0200720c */ /* 0x000fe20003fc6270 */
[--C-:B------:R-:W-:Y:S01]  /*1fa0*/  @!P1 IMAD.IADD R31, R31, 0x1, -R44.reuse ;  /* 0x000000011f1f9824 */ /* 0x100fe200078e0a2c */
[C---:B------:R-:W-:Y:S01]  /*1fb0*/  ISETP.GT.U32.AND P1, PT, R44.reuse, R37, PT ;  /* 0x000000252c00720c */ /* 0x040fe20003f24070 */
[--C-:B------:R-:W-:Y:S01]  /*1fc0*/  @!P3 IMAD.IADD R33, R33, 0x1, -R44.reuse ;  /* 0x000000012121b824 */ /* 0x100fe200078e0a2c */
[----:B------:R-:W-:Y:S01]  /*1fd0*/  ISETP.GT.U32.AND P3, PT, R44, R40, PT ;  /* 0x000000282c00720c */ /* 0x000fe20003f64070 */
[--C-:B------:R-:W-:Y:S01]  /*1fe0*/  @!P5 IMAD.IADD R35, R35, 0x1, -R44.reuse ;  /* 0x000000012323d824 */ /* 0x100fe200078e0a2c */
[----:B------:R-:W-:Y:S01]  /*1ff0*/  ISETP.NE.AND P5, PT, R42, RZ, PT ;  /* 0x000000ff2a00720c */ /* 0x000fe20003fa5270 */
[--C-:B------:R-:W-:Y:S01]  /*2000*/  @!P4 IMAD.IADD R34, R34, 0x1, -R44.reuse ;  /* 0x000000012222c824 */ /* 0x100fe200078e0a2c */
[----:B------:R-:W-:Y:S01]  /*2010*/  ISETP.GT.U32.AND P4, PT, R44, R39, PT ;  /* 0x000000272c00720c */ /* 0x000fe20003f84070 */
[----:B------:R-:W-:Y:S01]  /*2020*/  @!P0 IMAD.IADD R36, R36, 0x1, -R44 ;  /* 0x0000000124248824 */ /* 0x000fe200078e0a2c */
[----:B------:R-:W-:Y:S01]  /*2030*/  ISETP.LE.AND P0, PT, RZ, UR4, PT ;  /* 0x00000004ff007c0c */ /* 0x000fe2000bf03270 */
[----:B------:R-:W-:Y:S01]  /*2040*/  IMAD.MOV.U32 R7, RZ, RZ, R5 ;  /* 0x000000ffff077224 */ /* 0x000fe200078e0005 */
[----:B------:R-:W-:Y:S01]  /*2050*/  ULDC UR4, c[0x0][0x240] ;  /* 0x0000900000047ab9 */ /* 0x000fe20000000800 */
[----:B------:R-:W-:Y:S01]  /*2060*/  @!P6 IMAD.MOV R6, RZ, RZ, -R6 ;  /* 0x000000ffff06e224 */ /* 0x000fe200078e0a06 */
[----:B------:R-:W0:Y:S01]  /*2070*/  LDC.64 R4, c[0x0][0x218] ;  /* 0x00008600ff047b82 */ /* 0x000e220000000a00 */
[--C-:B------:R-:W-:Y:S01]  /*2080*/  @!P1 IMAD.IADD R37, R37, 0x1, -R44.reuse ;  /* 0x0000000125259824 */ /* 0x100fe200078e0a2c */
[----:B------:R-:W-:Y:S01]  /*2090*/  ISETP.LE.AND P1, PT, RZ, UR6, PT ;  /* 0x00000006ff007c0c */ /* 0x000fe2000bf23270 */
[--C-:B------:R-:W-:Y:S01]  /*20a0*/  @!P3 IMAD.IADD R40, R40, 0x1, -R44.reuse ;  /* 0x000000012828b824 */ /* 0x100fe200078e0a2c */
[----:B------:R-:W-:Y:S01]  /*20b0*/  ISETP.LE.AND P3, PT, RZ, UR8, PT ;  /* 0x00000008ff007c0c */ /* 0x000fe2000bf63270 */
[--C-:B------:R-:W-:Y:S01]  /*20c0*/  @!P2 IMAD.IADD R32, R32, 0x1, -R44.reuse ;  /* 0x000000012020a824 */ /* 0x100fe200078e0a2c */
[----:B------:R-:W-:Y:S01]  /*20d0*/  @!P5 LOP3.LUT R6, RZ, R42, RZ, 0x33, !PT ;  /* 0x0000002aff06d212 */ /* 0x000fe200078e33ff */
[----:B------:R-:W-:Y:S01]  /*20e0*/  @!P4 IMAD.IADD R39, R39, 0x1, -R44 ;  /* 0x000000012727c824 */ /* 0x000fe200078e0a2c */
[----:B------:R-:W-:Y:S01]  /*20f0*/  ISETP.LE.AND P5, PT, RZ, UR7, PT ;  /* 0x00000007ff007c0c */ /* 0x000fe2000bfa3270 */
[----:B------:R-:W-:Y:S01]  /*2100*/  @!P0 IMAD.MOV R7, RZ, RZ, -R7 ;  /* 0x000000ffff078224 */ /* 0x000fe200078e0a07 */
[----:B------:R-:W-:-:S02]  /*2110*/  ISETP.LE.AND P4, PT, RZ, UR9, PT ;  /* 0x00000009ff007c0c */ /* 0x000fc4000bf83270 */
[----:B------:R-:W-:Y:S02]  /*2120*/  ISETP.LE.AND P0, PT, RZ, UR10, PT ;  /* 0x0000000aff007c0c */ /* 0x000fe4000bf03270 */
[----:B------:R-:W-:Y:S01]  /*2130*/  ISETP.GT.U32.AND P2, PT, R44, R38, PT ;  /* 0x000000262c00720c */ /* 0x000fe20003f44070 */
[----:B------:R-:W-:Y:S01]  /*2140*/  @!P1 IMAD.MOV R9, RZ, RZ, -R9 ;  /* 0x000000ffff099224 */ /* 0x000fe200078e0a09 */
[----:B------:R-:W-:Y:S01]  /*2150*/  ISETP.LE.AND P1, PT, RZ, UR11, PT ;  /* 0x0000000bff007c0c */ /* 0x000fe2000bf23270 */
[----:B------:R-:W-:Y:S01]  /*2160*/  @!P3 IMAD.MOV R11, RZ, RZ, -R11 ;  /* 0x000000ffff0bb224 */ /* 0x000fe200078e0a0b */
[----:B------:R-:W-:Y:S02]  /*2170*/  ISETP.LE.AND P3, PT, RZ, UR13, PT ;  /* 0x0000000dff007c0c */ /* 0x000fe4000bf63270 */
[----:B------:R-:W-:Y:S01]  /*2180*/  ISETP.LE.AND P6, PT, RZ, UR5, PT ;  /* 0x00000005ff007c0c */ /* 0x000fe2000bfc3270 */
[----:B------:R-:W-:Y:S01]  /*2190*/  @!P5 IMAD.MOV R10, RZ, RZ, -R10 ;  /* 0x000000ffff0ad224 */ /* 0x000fe200078e0a0a */
[----:B------:R-:W-:Y:S01]  /*21a0*/  ISETP.LE.AND P5, PT, RZ, UR12, PT ;  /* 0x0000000cff007c0c */ /* 0x000fe2000bfa3270 */
[----:B------:R-:W-:Y:S01]  /*21b0*/  @!P4 IMAD.MOV R12, RZ, RZ, -R12 ;  /* 0x000000ffff0cc224 */ /* 0x000fe200078e0a0c */
[----:B------:R-:W-:Y:S01]  /*21c0*/  ISETP.LE.AND P4, PT, RZ, UR14, PT ;  /* 0x0000000eff007c0c */ /* 0x000fe2000bf83270 */
[----:B------:R-:W-:Y:S01]  /*21d0*/  @!P0 IMAD.MOV R13, RZ, RZ, -R13 ;  /* 0x000000ffff0d8224 */ /* 0x000fe200078e0a0d */
[----:B------:R-:W-:Y:S01]  /*21e0*/  ISETP.LE.AND P0, PT, RZ, UR15, PT ;  /* 0x0000000fff007c0c */ /* 0x000fe2000bf03270 */
[----:B------:R-:W-:Y:S01]  /*21f0*/  @!P2 IMAD.IADD R38, R38, 0x1, -R44 ;  /* 0x000000012626a824 */ /* 0x000fe200078e0a2c */
[----:B------:R-:W-:Y:S01]  /*2200*/  ISETP.NE.AND P2, PT, R43, RZ, PT ;  /* 0x000000ff2b00720c */ /* 0x000fe20003f45270 */
[----:B------:R-:W-:Y:S01]  /*2210*/  @!P1 IMAD.MOV R14, RZ, RZ, -R14 ;  /* 0x000000ffff0e9224 */ /* 0x000fe200078e0a0e */
[----:B------:R-:W-:Y:S01]  /*2220*/  ISETP.LE.AND P1, PT, RZ, UR16, PT ;  /* 0x00000010ff007c0c */ /* 0x000fe2000bf23270 */
[----:B------:R-:W-:Y:S01]  /*2230*/  @!P3 IMAD.MOV R16, RZ, RZ, -R16 ;  /* 0x000000ffff10b224 */ /* 0x000fe200078e0a10 */
[----:B------:R-:W-:Y:S01]  /*2240*/  ISETP.LE.AND P3, PT, RZ, UR19, PT ;  /* 0x00000013ff007c0c */ /* 0x000fe2000bf63270 */
[----:B------:R-:W-:Y:S01]  /*2250*/  @!P6 IMAD.MOV R40, RZ, RZ, -R40 ;  /* 0x000000ffff28e224 */ /* 0x000fe200078e0a28 */
[C---:B------:R-:W-:Y:S01]  /*2260*/  SEL R7, R8.reuse, R7, !P2 ;  /* 0x0000000708077207 */ /* 0x040fe20005000000 */
[----:B------:R-:W-:Y:S01]  /*2270*/  @!P5 IMAD.MOV R15, RZ, RZ, -R15 ;  /* 0x000000ffff0fd224 */ /* 0x000fe200078e0a0f */
[----:B------:R-:W-:Y:S01]  /*2280*/  ISETP.LE.AND P5, PT, RZ, UR17, PT ;  /* 0x00000011ff007c0c */ /* 0x000fe2000bfa3270 */
[----:B------:R-:W-:Y:S01]  /*2290*/  @!P4 IMAD.MOV R17, RZ, RZ, -R17 ;  /* 0x000000ffff11c224 */ /* 0x000fe200078e0a11 */
[----:B------:R-:W-:Y:S01]  /*22a0*/  ISETP.LE.AND P4, PT, RZ, UR20, PT ;  /* 0x00000014ff007c0c */ /* 0x000fe2000bf83270 */
[----:B------:R-:W-:Y:S01]  /*22b0*/  @!P0 IMAD.MOV R18, RZ, RZ, -R18 ;  /* 0x000000ffff128224 */ /* 0x000fe200078e0a12 */
[----:B------:R-:W-:Y:S01]  /*22c0*/  ISETP.LE.AND P0, PT, RZ, UR21, PT ;  /* 0x00000015ff007c0c */ /* 0x000fe2000bf03270 */
[----:B------:R-:W-:Y:S01]  /*22d0*/  IMAD R7, R7, UR4, RZ ;  /* 0x0000000407077c24 */ /* 0x000fe2000f8e02ff */
[C---:B------:R-:W-:Y:S01]  /*22e0*/  SEL R9, R8.reuse, R9, !P2 ;  /* 0x0000000908097207 */ /* 0x040fe20005000000 */
        /* <DEDUP_REMOVED lines=10> */
[----:B------:R-:W-:Y:S01]  /*2390*/  @!P0 IMAD.MOV R24, RZ, RZ, -R24 ;  /* 0x000000ffff188224 */ /* 0x000fe200078e0a18 */
[----:B------:R-:W-:Y:S01]  /*23a0*/  ISETP.LE.AND P0, PT, RZ, UR26, PT ;  /* 0x0000001aff007c0c */ /* 0x000fe2000bf03270 */
[----:B------:R-:W-:Y:S01]  /*23b0*/  UIADD3 UR19, UR59, 0x2000, URZ ;  /* 0x000020003b137890 */ /* 0x000fe2000fffe03f */
        /* <DEDUP_REMOVED lines=14> */
[----:B------:R-:W-:Y:S01]  /*24a0*/  SEL R26, R8, R26, !P2 ;  /* 0x0000001a081a7207 */ /* 0x000fe20005000000 */
        /* <DEDUP_REMOVED lines=15> */
[C---:B------:R-:W-:Y:S01]  /*25a0*/  SEL R12, R8.reuse, R12, !P2 ;  /* 0x0000000c080c7207 */ /* 0x040fe20005000000 */
[----:B------:R-:W-:Y:S01]  /*25b0*/  @!P3 IMAD.MOV R37, RZ, RZ, -R37 ;  /* 0x000000ffff25b224 */ /* 0x000fe200078e0a25 */
[C---:B------:R-:W-:Y:S01]  /*25c0*/  SEL R13, R8.reuse, R13, !P2 ;  /* 0x0000000d080d7207 */ /* 0x040fe20005000000 */
[----:B------:R-:W-:Y:S01]  /*25d0*/  IMAD R11, R11, UR4, RZ ;  /* 0x000000040b0b7c24 */ /* 0x000fe2000f8e02ff */
[C---:B------:R-:W-:Y:S01]  /*25e0*/  SEL R14, R8.reuse, R14, !P2 ;  /* 0x0000000e080e7207 */ /* 0x040fe20005000000 */
[----:B------:R-:W-:Y:S01]  /*25f0*/  @!P5 IMAD.MOV R36, RZ, RZ, -R36 ;  /* 0x000000ffff24d224 */ /* 0x000fe200078e0a24 */
[-C--:B0-----:R-:W-:Y:S01]  /*2600*/  IADD3 R21, P5, R45, R4.reuse, RZ ;  /* 0x000000042d157210 */ /* 0x081fe20007fbe0ff */
[----:B------:R-:W-:Y:S01]  /*2610*/  @!P4 IMAD.MOV R38, RZ, RZ, -R38 ;  /* 0x000000ffff26c224 */ /* 0x000fe200078e0a26 */
[----:B------:R-:W-:Y:S01]  /*2620*/  SEL R15, R8, R15, !P2 ;  /* 0x0000000f080f7207 */ /* 0x000fe20005000000 */
[----:B------:R-:W-:Y:S01]  /*2630*/  @!P0 IMAD.MOV R39, RZ, RZ, -R39 ;  /* 0x000000ffff278224 */ /* 0x000fe200078e0a27 */
[----:B------:R-:W-:Y:S01]  /*2640*/  R2UR UR57, R21 ;  /* 0x00000000153972ca */ /* 0x000fe200000e0000 */
[----:B------:R-:W-:Y:S01]  /*2650*/  IMAD R13, R13, UR4, RZ ;  /* 0x000000040d0d7c24 */ /* 0x000fe2000f8e02ff */
[----:B------:R-:W-:Y:S01]  /*2660*/  IADD3 R21, P1, R69, R4, RZ ;  /* 0x0000000445157210 */ /* 0x000fe20007f3e0ff */
[----:B------:R-:W-:Y:S01]  /*2670*/  IMAD R41, R14, UR4, RZ ;  /* 0x000000040e297c24 */ /* 0x000fe2000f8e02ff */
[C---:B------:R-:W-:Y:S01]  /*2680*/  SEL R16, R8.reuse, R16, !P2 ;  /* 0x0000001008107207 */ /* 0x040fe20005000000 */
[----:B------:R-:W-:Y:S01]  /*2690*/  IMAD R15, R15, UR4, RZ ;  /* 0x000000040f0f7c24 */ /* 0x000fe2000f8e02ff */
[C---:B------:R-:W-:Y:S01]  /*26a0*/  SEL R17, R8.reuse, R17, !P2 ;  /* 0x0000001108117207 */ /* 0x040fe20005000000 */
[----:B------:R-:W-:Y:S01]  /*26b0*/  USHF.R.U32.HI UR20, URZ, 0x4, UR59 ;  /* 0x000000043f147899 */ /* 0x000fe2000801163b */
[----:B------:R-:W-:Y:S01]  /*26c0*/  SEL R18, R8, R18, !P2 ;  /* 0x0000001208127207 */ /* 0x000fe20005000000 */
[----:B------:R-:W-:Y:S01]  /*26d0*/  IMAD R43, R16, UR4, RZ ;  /* 0x00000004102b7c24 */ /* 0x000fe2000f8e02ff */
[C---:B------:R-:W-:Y:S01]  /*26e0*/  SEL R19, R8.reuse, R19, !P2 ;  /* 0x0000001308137207 */ /* 0x040fe20005000000 */
[----:B------:R-:W-:Y:S01]  /*26f0*/  IMAD R17, R17, UR4, RZ ;  /* 0x0000000411117c24 */ /* 0x000fe2000f8e02ff */
[----:B------:R-:W-:Y:S01]  /*2700*/  SEL R20, R8, R20, !P2 ;  /* 0x0000001408147207 */ /* 0x000fe20005000000 */
[----:B------:R-:W-:Y:S01]  /*2710*/  IMAD R47, R18, UR4, RZ ;  /* 0x00000004122f7c24 */ /* 0x000fe2000f8e02ff */
[C---:B------:R-:W-:Y:S01]  /*2720*/  SEL R24, R8.reuse, R24, !P2 ;  /* 0x0000001808187207 */ /* 0x040fe20005000000 */
[----:B------:R-:W-:Y:S01]  /*2730*/  IMAD R19, R19, UR4, RZ ;  /* 0x0000000413137c24 */ /* 0x000fe2000f8e02ff */
[----:B------:R-:W-:Y:S01]  /*2740*/  SEL R27, R8, R27, !P2 ;  /* 0x0000001b081b7207 */ /* 0x000fe20005000000 */
[----:B------:R-:W-:Y:S01]  /*2750*/  IMAD R51, R20, UR4, RZ ;  /* 0x0000000414337c24 */ /* 0x000fe2000f8e02ff */
        /* <DEDUP_REMOVED lines=12> */
[C---:B------:R-:W-:Y:S01]  /*2820*/  SEL R34, R8.reuse, R34, !P2 ;  /* 0x0000002208227207 */ /* 0x040fe20005000000 */
[----:B------:R-:W-:Y:S01]  /*2830*/  USHF.R.U32.HI UR19, URZ, 0x4, UR19 ;  /* 0x000000043f137899 */ /* 0x000fe20008011613 */
[C---:B------:R-:W-:Y:S01]  /*2840*/  SEL R35, R8.reuse, R35, !P2 ;  /* 0x0000002308237207 */ /* 0x040fe20005000000 */
[----:B------:R-:W-:Y:S01]  /*2850*/  IMAD R33, R33, UR4, RZ ;  /* 0x0000000421217c24 */ /* 0x000fe2000f8e02ff */
[C---:B------:R-:W-:Y:S01]  /*2860*/  SEL R36, R8.reuse, R36, !P2 ;  /* 0x0000002408247207 */ /* 0x040fe20005000000 */
[----:B------:R-:W-:Y:S01]  /*2870*/  USGXT.U32 UR30, UR19, 0xe ;  /* 0x0000000e131e789a */ /* 0x000fe20008000000 */
[C---:B------:R-:W-:Y:S01]  /*2880*/  SEL R37, R8.reuse, R37, !P2 ;  /* 0x0000002508257207 */ /* 0x040fe20005000000 */
[----:B------:R-:W-:Y:S01]  /*2890*/  IMAD R35, R35, UR4, RZ ;  /* 0x0000000423237c24 */ /* 0x000fe2000f8e02ff */
[C---:B------:R-:W-:Y:S01]  /*28a0*/  SEL R38, R8.reuse, R38, !P2 ;  /* 0x0000002608267207 */ /* 0x040fe20005000000 */
[----:B------:R-:W-:Y:S01]  /*28b0*/  UMOV UR16, URZ ;  /* 0x0000003f00107c82 */ /* 0x000fe20008000000 */
[C---:B------:R-:W-:Y:S01]  /*28c0*/  SEL R39, R8.reuse, R39, !P2 ;  /* 0x0000002708277207 */ /* 0x040fe20005000000 */
[----:B------:R-:W-:Y:S01]  /*28d0*/  IMAD R37, R37, UR4, RZ ;  /* 0x0000000425257c24 */ /* 0x000fe2000f8e02ff */
[----:B------:R-:W-:Y:S01]  /*28e0*/  SEL R8, R8, R40, !P2 ;  /* 0x0000002808087207 */ /* 0x000fe20005000000 */
[----:B------:R-:W-:Y:S01]  /*28f0*/  UMOV UR17, URZ ;  /* 0x0000003f00117c82 */ /* 0x000fe20008000000 */
[----:B------:R-:W-:Y:S01]  /*2900*/  R2UR UR53, R21 ;  /* 0x00000000153572ca */ /* 0x000fe200000e0000 */
[----:B------:R-:W-:Y:S01]  /*2910*/  IMAD R21, R10, UR4, RZ ;  /* 0x000000040a157c24 */ /* 0x000fe2000f8e02ff */
[----:B------:R-:W-:Y:S01]  /*2920*/  SHF.R.S32.HI R50, RZ, 0x1f, R7 ;  /* 0x0000001fff327819 */ /* 0x000fe20000011407 */
[----:B------:R-:W-:Y:S01]  /*2930*/  IMAD R39, R39, UR4, RZ ;  /* 0x0000000427277c24 */ /* 0x000fe2000f8e02ff */
[-C--:B------:R-:W-:Y:S01]  /*2940*/  IADD3 R70, P6, R7, R4.reuse, RZ ;  /* 0x0000000407467210 */ /* 0x080fe20007fde0ff */
[----:B------:R-:W-:Y:S01]  /*2950*/  IMAD R8, R8, UR4, RZ ;  /* 0x0000000408087c24 */ /* 0x000fe2000f8e02ff */
[-C--:B------:R-:W-:Y:S01]  /*2960*/  IADD3 R23, P2, R67, R4.reuse, RZ ;  /* 0x0000000443177210 */ /* 0x080fe20007f5e0ff */
[----:B------:R-:W-:Y:S01]  /*2970*/  ULDC UR28, c[0x0][0x238] ;  /* 0x00008e00001c7ab9 */ /* 0x000fe20000000800 */
[-C--:B------:R-:W-:Y:S01]  /*2980*/  IADD3 R25, P4, R53, R4.reuse, RZ ;  /* 0x0000000435197210 */ /* 0x080fe20007f9e0ff */
[----:B------:R-:W-:Y:S01]  /*2990*/  IMAD.X R50, R50, 0x1, R5, P6 ;  /* 0x0000000132327824 */ /* 0x000fe200030e0605 */
[----:B------:R-:W-:Y:S01]  /*29a0*/  R2UR UR54, R23 ;  /* 0x00000000173672ca */ /* 0x000fe200000e0000 */
[----:B------:R-:W-:Y:S01]  /*29b0*/  ULDC UR21, c[0x0][0x23c] ;  /* 0x00008f0000157ab9 */ /* 0x000fe20000000800 */
[----:B------:R-:W-:Y:S01]  /*29c0*/  R2UR UR56, R25 ;  /* 0x00000000193872ca */ /* 0x000fe200000e0000 */
[----:B------:R-:W-:Y:S01]  /*29d0*/  IMAD R25, R12, UR4, RZ ;  /* 0x000000040c197c24 */ /* 0x000fe2000f8e02ff */
[----:B------:R-:W-:Y:S01]  /*29e0*/  SHF.R.S32.HI R52, RZ, 0x1f, R9 ;  /* 0x0000001fff347819 */ /* 0x000fe20000011409 */
[----:B------:R-:W-:Y:S01]  /*29f0*/  IMAD R125, R125, UR28, RZ ;  /* 0x0000001c7d7d7c24 */ /* 0x000fe2000f8e02ff */
[----:B------:R-:W-:Y:S01]  /*2a00*/  SHF.R.S32.HI R54, RZ, 0x1f, R21 ;  /* 0x0000001fff367819 */ /* 0x000fe20000011415 */
[----:B------:R-:W-:Y:S01]  /*2a10*/  IMAD R127, R127, UR28, RZ ;  /* 0x0000001c7f7f7c24 */ /* 0x000fe2000f8e02ff */
[-C--:B------:R-:W-:Y:S01]  /*2a20*/  IADD3 R23, P0, R9, R4.reuse, RZ ;  /* 0x0000000409177210 */ /* 0x080fe20007f1e0ff */
[----:B------:R-:W-:Y:S01]  /*2a30*/  IMAD R126, R126, UR28, RZ ;  /* 0x0000001c7e7e7c24 */ /* 0x000fe2000f8e02ff */
[-C--:B------:R-:W-:Y:S01]  /*2a40*/  IADD3 R40, P6, R21, R4.reuse, RZ ;  /* 0x0000000415287210 */ /* 0x080fe20007fde0ff */
[----:B------:R-:W-:Y:S01]  /*2a50*/  IMAD R128, R128, UR28, RZ ;  /* 0x0000001c80807c24 */ /* 0x000fe2000f8e02ff */
[----:B------:R-:W-:Y:S01]  /*2a60*/  SHF.R.S32.HI R56, RZ, 0x1f, R11 ;  /* 0x0000001fff387819 */ /* 0x000fe2000001140b */
[----:B------:R-:W-:Y:S01]  /*2a70*/  IMAD.X R52, R52, 0x1, R5, P0 ;  /* 0x0000000134347824 */ /* 0x000fe200000e0605 */
[----:B------:R-:W-:Y:S01]  /*2a80*/  SHF.R.S32.HI R58, RZ, 0x1f, R25 ;  /* 0x0000001fff3a7819 */ /* 0x000fe20000011419 */
[----:B------:R-:W-:Y:S01]  /*2a90*/  IMAD.X R54, R54, 0x1, R5, P6 ;  /* 0x0000000136367824 */ /* 0x000fe200030e0605 */
        /* <DEDUP_REMOVED lines=24> */
[----:B------:R-:W-:Y:S01]  /*2c20*/  SHF.R.S32.HI R12, RZ, 0x1f, R17 ;  /* 0x0000001fff0c7819 */ /* 0x000fe20000011411 */
[--C-:B------:R-:W-:Y:S01]  /*2c30*/  IMAD.X R25, R18, 0x1, R5.reuse, P5 ;  /* 0x0000000112197824 */ /* 0x100fe200028e0605 */
[-C--:B------:R-:W-:Y:S01]  /*2c40*/  IADD3 R45, P0, R17, R4.reuse, RZ ;  /* 0x00000004112d7210 */ /* 0x080fe20007f1e0ff */
[----:B------:R-:W-:Y:S01]  /*2c50*/  IMAD R140, R3, UR28, RZ ;  /* 0x0000001c038c7c24 */ /* 0x000fe2000f8e02ff */
[-C--:B------:R-:W-:Y:S01]  /*2c60*/  IADD3 R47, P6, R47, R4.reuse, RZ ;  /* 0x000000042f2f7210 */ /* 0x080fe20007fde0ff */
[----:B------:R-:W-:Y:S01]  /*2c70*/  IMAD R141, R124, UR28, RZ ;  /* 0x0000001c7c8d7c24 */ /* 0x000fe2000f8e02ff */
[-C--:B------:R-:W-:Y:S01]  /*2c80*/  IADD3 R24, P3, R55, R4.reuse, RZ ;  /* 0x0000000437187210 */ /* 0x080fe20007f7e0ff */
[----:B------:R-:W-:Y:S01]  /*2c90*/  IMAD.X R57, R12, 0x1, R5, P0 ;  /* 0x000000010c397824 */ /* 0x000fe200000e0605 */
[----:B------:R-:W-:Y:S01]  /*2ca0*/  SHF.R.S32.HI R10, RZ, 0x1f, R51 ;  /* 0x0000001fff0a7819 */ /* 0x000fe20000011433 */
[----:B------:R-:W-:Y:S01]  /*2cb0*/  IMAD.X R59, R14, 0x1, R5, P6 ;  /* 0x000000010e3b7824 */ /* 0x000fe200030e0605 */
[----:B------:R-:W-:Y:S01]  /*2cc0*/  SHF.R.S32.HI R16, RZ, 0x1f, R19 ;  /* 0x0000001fff107819 */ /* 0x000fe20000011413 */
[----:B------:R-:W-:Y:S01]  /*2cd0*/  IMAD R143, R123, UR28, RZ ;  /* 0x0000001c7b8f7c24 */ /* 0x000fe2000f8e02ff */
[-C--:B------:R-:W-:Y:S01]  /*2ce0*/  IADD3 R49, P0, R19, R4.reuse, RZ ;  /* 0x0000000413317210 */ /* 0x080fe20007f1e0ff */
[----:B------:R-:W-:Y:S01]  /*2cf0*/  IMAD R145, R122, UR28, RZ ;  /* 0x0000001c7a917c24 */ /* 0x000fe2000f8e02ff */
[-C--:B------:R-:W-:Y:S01]  /*2d00*/  IADD3 R51, P6, R51, R4.reuse, RZ ;  /* 0x0000000433337210 */ /* 0x080fe20007fde0ff */
[----:B------:R-:W-:Y:S01]  /*2d10*/  IMAD R147, R121, UR28, RZ ;  /* 0x0000001c79937c24 */ /* 0x000fe2000f8e02ff */
[----:B------:R-:W-:Y:S01]  /*2d20*/  R2UR UR55, R24 ;  /* 0x00000000183772ca */ /* 0x000fe200000e0000 */
[----:B------:R-:W-:Y:S01]  /*2d30*/  IMAD.X R61, R16, 0x1, R5, P0 ;  /* 0x00000001103d7824 */ /* 0x000fe200000e0605 */
[----:B------:R-:W-:Y:S01]  /*2d40*/  SHF.R.S32.HI R24, RZ, 0x1f, R53 ;  /* 0x0000001fff187819 */ /* 0x000fe20000011435 */
[----:B------:R-:W-:Y:S01]  /*2d50*/  IMAD.X R63, R10, 0x1, R5, P6 ;  /* 0x000000010a3f7824 */ /* 0x000fe200030e0605 */
[----:B------:R-:W-:Y:S01]  /*2d60*/  SHF.R.S32.HI R12, RZ, 0x1f, R69 ;  /* 0x0000001fff0c7819 */ /* 0x000fe20000011445 */
[----:B------:R-:W-:Y:S01]  /*2d70*/  IMAD R149, R120, UR28, RZ ;  /* 0x0000001c78957c24 */ /* 0x000fe2000f8e02ff */
[-C--:B------:R-:W-:Y:S01]  /*2d80*/  IADD3 R11, P0, R27, R4.reuse, RZ ;  /* 0x000000041b0b7210 */ /* 0x080fe20007f1e0ff */
[--C-:B------:R-:W-:Y:S01]  /*2d90*/  IMAD.X R24, R24, 0x1, R5.reuse, P4 ;  /* 0x0000000118187824 */ /* 0x100fe200020e0605 */
[-C--:B------:R-:W-:Y:S01]  /*2da0*/  IADD3 R10, P6, R71, R4.reuse, RZ ;  /* 0x00000004470a7210 */ /* 0x080fe20007fde0ff */
[----:B------:R-:W-:Y:S01]  /*2db0*/  IMAD.X R19, R12, 0x1, R5, P1 ;  /* 0x000000010c137824 */ /* 0x000fe200008e0605 */
[-C--:B------:R-:W-:Y:S01]  /*2dc0*/  IADD3 R9, P5, R29, R4.reuse, RZ ;  /* 0x000000041d097210 */ /* 0x080fe20007fbe0ff */
[----:B------:R-:W-:Y:S01]  /*2dd0*/  IMAD R151, R119, UR28, RZ ;  /* 0x0000001c77977c24 */ /* 0x000fe2000f8e02ff */
[-C--:B------:R-:W-:Y:S01]  /*2de0*/  IADD3 R7, P4, R73, R4.reuse, RZ ;  /* 0x0000000449077210 */ /* 0x080fe20007f9e0ff */
[----:B------:R-:W-:Y:S01]  /*2df0*/  IMAD R153, R118, UR28, RZ ;  /* 0x0000001c76997c24 */ /* 0x000fe2000f8e02ff */
[----:B------:R-:W-:Y:S01]  /*2e00*/  R2UR UR52, R11 ;  /* 0x000000000b3472ca */ /* 0x000fe200000e0000 */
[----:B------:R-:W-:Y:S01]  /*2e10*/  IMAD R155, R117, UR28, RZ ;  /* 0x0000001c759b7c24 */ /* 0x000fe2000f8e02ff */
[----:B------:R-:W-:Y:S01]  /*2e20*/  R2UR UR51, R10 ;  /* 0x000000000a3372ca */ /* 0x000fe200000e0000 */
[----:B------:R-:W-:Y:S01]  /*2e30*/  IMAD R157, R116, UR28, RZ ;  /* 0x0000001c749d7c24 */ /* 0x000fe2000f8e02ff */
[----:B------:R-:W-:Y:S01]  /*2e40*/  R2UR UR50, R9 ;  /* 0x00000000093272ca */ /* 0x000fe200000e0000 */
[----:B------:R-:W-:Y:S01]  /*2e50*/  IMAD R9, R34, UR4, RZ ;  /* 0x0000000422097c24 */ /* 0x000fe2000f8e02ff */
[----:B------:R-:W-:Y:S01]  /*2e60*/  SHF.R.S32.HI R10, RZ, 0x1f, R55 ;  /* 0x0000001fff0a7819 */ /* 0x000fe20000011437 */
[----:B------:R-:W-:Y:S01]  /*2e70*/  IMAD R159, R115, UR28, RZ ;  /* 0x0000001c739f7c24 */ /* 0x000fe2000f8e02ff */
[----:B------:R-:W-:Y:S01]  /*2e80*/  SHF.R.S32.HI R18, RZ, 0x1f, R27 ;  /* 0x0000001fff127819 */ /* 0x000fe2000001141b */
[----:B------:R-:W-:Y:S01]  /*2e90*/  IMAD R142, R114, UR28, RZ ;  /* 0x0000001c728e7c24 */ /* 0x000fe2000f8e02ff */
[-C--:B------:R-:W-:Y:S01]  /*2ea0*/  IADD3 R11, P1, R33, R4.reuse, RZ ;  /* 0x00000004210b7210 */ /* 0x080fe20007f3e0ff */
[----:B------:R-:W-:Y:S01]  /*2eb0*/  IMAD.X R21, R10, 0x1, R5, P3 ;  /* 0x000000010a157824 */ /* 0x000fe200018e0605 */
[----:B------:R-:W-:Y:S01]  /*2ec0*/  R2UR UR49, R7 ;  /* 0x00000000073172ca */ /* 0x000fe200000e0000 */
[----:B------:R-:W-:Y:S01]  /*2ed0*/  IMAD R7, R32, UR4, RZ ;  /* 0x0000000420077c24 */ /* 0x000fe2000f8e02ff */
[----:B------:R-:W-:Y:S01]  /*2ee0*/  SHF.R.S32.HI R20, RZ, 0x1f, R67 ;  /* 0x0000001fff147819 */ /* 0x000fe20000011443 */
[----:B------:R-:W-:Y:S01]  /*2ef0*/  IMAD.X R18, R18, 0x1, R5, P0 ;  /* 0x0000000112127824 */ /* 0x000fe200000e0605 */
[----:B------:R-:W-:Y:S01]  /*2f00*/  R2UR UR46, R11 ;  /* 0x000000000b2e72ca */ /* 0x000fe200000e0000 */
[----:B------:R-:W-:Y:S01]  /*2f10*/  IMAD R11, R36, UR4, RZ ;  /* 0x00000004240b7c24 */ /* 0x000fe2000f8e02ff */
[----:B------:R-:W-:Y:S01]  /*2f20*/  SHF.R.S32.HI R16, RZ, 0x1f, R29 ;  /* 0x0000001fff107819 */ /* 0x000fe2000001141d */
[--C-:B------:R-:W-:Y:S01]  /*2f30*/  IMAD.X R20, R20, 0x1, R5.reuse, P2 ;  /* 0x0000000114147824 */ /* 0x100fe200010e0605 */
[-C--:B------:R-:W-:Y:S01]  /*2f40*/  IADD3 R14, P3, R31, R4.reuse, RZ ;  /* 0x000000041f0e7210 */ /* 0x080fe20007f7e0ff */
[----:B------:R-:W-:Y:S01]  /*2f50*/  IMAD R144, R113, UR28, RZ ;  /* 0x0000001c71907c24 */ /* 0x000fe2000f8e02ff */
[-C--:B------:R-:W-:Y:S01]  /*2f60*/  IADD3 R10, P0, R9, R4.reuse, RZ ;  /* 0x00000004090a7210 */ /* 0x080fe20007f1e0ff */
[----:B------:R-:W-:Y:S01]  /*2f70*/  IMAD.X R16, R16, 0x1, R5, P5 ;  /* 0x0000000110107824 */ /* 0x000fe200028e0605 */
[-C--:B------:R-:W-:Y:S01]  /*2f80*/  IADD3 R13, P2, R7, R4.reuse, RZ ;  /* 0x00000004070d7210 */ /* 0x080fe20007f5e0ff */
[----:B------:R-:W-:Y:S01]  /*2f90*/  IMAD R146, R112, UR28, RZ ;  /* 0x0000001c70927c24 */ /* 0x000fe2000f8e02ff */
[----:B------:R-:W-:Y:S01]  /*2fa0*/  R2UR UR48, R14 ;  /* 0x000000000e3072ca */ /* 0x000fe200000e0000 */
[----:B------:R-:W-:Y:S01]  /*2fb0*/  IMAD R148, R111, UR28, RZ ;  /* 0x0000001c6f947c24 */ /* 0x000fe2000f8e02ff */
[----:B------:R-:W-:Y:S01]  /*2fc0*/  R2UR UR45, R10 ;  /* 0x000000000a2d72ca */ /* 0x000fe200000e0000 */
[----:B------:R-:W-:Y:S01]  /*2fd0*/  IMAD R150, R110, UR28, RZ ;  /* 0x0000001c6e967c24 */ /* 0x000fe2000f8e02ff */
[-C--:B------:R-:W-:Y:S01]  /*2fe0*/  IADD3 R26, P5, R11, R4.reuse, RZ ;  /* 0x000000040b1a7210 */ /* 0x080fe20007fbe0ff */
[----:B------:R-:W-:Y:S01]  /*2ff0*/  IMAD R152, R109, UR28, RZ ;  /* 0x0000001c6d987c24 */ /* 0x000fe2000f8e02ff */
[----:B------:R-:W-:Y:S01]  /*3000*/  R2UR UR47, R13 ;  /* 0x000000000d2f72ca */ /* 0x000fe200000e0000 */
[----:B------:R-:W-:Y:S01]  /*3010*/  IMAD R13, R38, UR4, RZ ;  /* 0x00000004260d7c24 */ /* 0x000fe2000f8e02ff */
[----:B------:R-:W-:Y:S01]  /*3020*/  SHF.R.S32.HI R10, RZ, 0x1f, R71 ;  /* 0x0000001fff0a7819 */ /* 0x000fe20000011447 */
[----:B------:R-:W-:Y:S01]  /*3030*/  ULDC UR4, c[0x0][0x234] ;  /* 0x00008d0000047ab9 */ /* 0x000fe20000000800 */
[----:B------:R-:W-:Y:S01]  /*3040*/  SHF.R.S32.HI R12, RZ, 0x1f, R73 ;  /* 0x0000001fff0c7819 */ /* 0x000fe20000011449 */
[----:B------:R-:W-:Y:S01]  /*3050*/  IMAD R6, R6, UR4, RZ ;  /* 0x0000000406067c24 */ /* 0x000fe2000f8e02ff */
[----:B------:R-:W-:Y:S01]  /*3060*/  SHF.R.S32.HI R14, RZ, 0x1f, R31 ;  /* 0x0000001fff0e7819 */ /* 0x000fe2000001141f */
[--C-:B------:R-:W-:Y:S01]  /*3070*/  IMAD.X R17, R10, 0x1, R5.reuse, P6 ;  /* 0x000000010a117824 */ /* 0x100fe200030e0605 */
[----:B------:R-:W-:Y:S01]  /*3080*/  R2UR UR43, R26 ;  /* 0x000000001a2b72ca */ /* 0x000fe200000e0000 */
[----:B------:R-:W-:Y:S01]  /*3090*/  IMAD.X R15, R12, 0x1, R5, P4 ;  /* 0x000000010c0f7824 */ /* 0x000fe200020e0605 */
[----:B------:R-:W-:Y:S01]  /*30a0*/  SHF.R.S32.HI R26, RZ, 0x1f, R9 ;  /* 0x0000001fff1a7819 */ /* 0x000fe20000011409 */
[----:B------:R-:W-:Y:S01]  /*30b0*/  IMAD.X R14, R14, 0x1, R5, P3 ;  /* 0x000000010e0e7824 */ /* 0x000fe200018e0605 */
[-C--:B------:R-:W-:Y:S01]  /*30c0*/  IADD3 R12, P4, R37, R4.reuse, RZ ;  /* 0x00000004250c7210 */ /* 0x080fe20007f9e0ff */
[----:B------:R-:W-:Y:S01]  /*30d0*/  ULDC.64 UR4, c[0x0][0x210] ;  /* 0x0000840000047ab9 */ /* 0x000fe20000000a00 */
[----:B------:R-:W-:Y:S01]  /*30e0*/  IADD3 R10, P3, R13, R4, RZ ;  /* 0x000000040d0a7210 */ /* 0x000fe20007f7e0ff */
[----:B------:R-:W-:Y:S01]  /*30f0*/  IMAD R154, R108, UR28, RZ ;  /* 0x0000001c6c9a7c24 */ /* 0x000fe2000f8e02ff */
[----:B------:R-:W-:Y:S01]  /*3100*/  SHF.R.S32.HI R30, RZ, 0x1f, R11 ;  /* 0x0000001fff1e7819 */ /* 0x000fe2000001140b */
[--C-:B------:R-:W-:Y:S01]  /*3110*/  IMAD.X R11, R26, 0x1, R5.reuse, P0 ;  /* 0x000000011a0b7824 */ /* 0x100fe200000e0605 */
[----:B------:R-:W-:Y:S01]  /*3120*/  R2UR UR42, R12 ;  /* 0x000000000c2a72ca */ /* 0x000fe200000e0000 */
[----:B------:R-:W-:Y:S01]  /*3130*/  IMAD R156, R107, UR28, RZ ;  /* 0x0000001c6b9c7c24 */ /* 0x000fe2000f8e02ff */
[----:B------:R-:W-:Y:S01]  /*3140*/  R2UR UR39, R10 ;  /* 0x000000000a2772ca */ /* 0x000fe200000e0000 */
[----:B------:R-:W-:Y:S01]  /*3150*/  IMAD.X R9, R30, 0x1, R5, P5 ;  /* 0x000000011e097824 */ /* 0x000fe200028e0605 */
[----:B------:R-:W-:Y:S01]  /*3160*/  IADD3 R68, P0, R6, UR4, RZ ;  /* 0x0000000406447c10 */ /* 0x000fe2000ff1e0ff */
[----:B------:R-:W-:Y:S01]  /*3170*/  USHF.R.S32.HI UR4, URZ, 0x1f, UR18 ;  /* 0x0000001f3f047899 */ /* 0x000fe20008011412 */
[----:B------:R-:W-:-:S02]  /*3180*/  SHF.R.S32.HI R10, RZ, 0x1f, R7 ;  /* 0x0000001fff0a7819 */ /* 0x000fc40000011407 */
[----:B------:R-:W-:Y:S02]  /*3190*/  CS2R R30, SRZ ;  /* 0x00000000001e7805 */ /* 0x000fe4000001ff00 */
[----:B------:R-:W-:Y:S01]  /*31a0*/  SHF.R.S32.HI R12, RZ, 0x1f, R33 ;  /* 0x0000001fff0c7819 */ /* 0x000fe20000011421 */
[----:B------:R-:W-:Y:S01]  /*31b0*/  ULEA.HI UR60, UR4, UR18, URZ, 0x7 ;  /* 0x00000012043c7291 */ /* 0x000fe2000f8f383f */
[----:B------:R-:W-:Y:S01]  /*31c0*/  SHF.R.S32.HI R34, RZ, 0x1f, R13 ;  /* 0x0000001fff227819 */ /* 0x000fe2000001140d */
[--C-:B------:R-:W-:Y:S01]  /*31d0*/  IMAD.X R13, R10, 0x1, R5.reuse, P2 ;  /* 0x000000010a0d7824 */ /* 0x100fe200010e0605 */
[----:B------:R-:W-:Y:S01]  /*31e0*/  LEA.HI.X.SX32 R69, R6, UR5, 0x1, P0 ;  /* 0x0000000506457c11 */ /* 0x000fe200080f0eff */
[----:B------:R-:W-:Y:S01]  /*31f0*/  USGXT.U32 UR5, UR20, 0xe ;  /* 0x0000000e1405789a */ /* 0x000fe20008000000 */
[--C-:B------:R-:W-:Y:S01]  /*3200*/  IMAD.X R12, R12, 0x1, R5.reuse, P1 ;  /* 0x000000010c0c7824 */ /* 0x100fe200008e0605 */
[-C--:B------:R-:W-:Y:S01]  /*3210*/  IADD3 R27, P6, R35, R4.reuse, RZ ;  /* 0x00000004231b7210 */ /* 0x080fe20007fde0ff */
[----:B------:R-:W-:Y:S01]  /*3220*/  UIADD3 UR18, UP1, UR30, 0x2, URZ ;  /* 0x000000021e127890 */ /* 0x000fe2000ff3e03f */
[-C--:B------:R-:W-:Y:S01]  /*3230*/  IADD3 R53, P2, R39, R4.reuse, RZ ;  /* 0x0000000427357210 */ /* 0x080fe20007f5e0ff */
[----:B------:R-:W-:Y:S01]  /*3240*/  UIADD3 UR19, UP0, UR5, 0x2, URZ ;  /* 0x0000000205137890 */ /* 0x000fe2000ff1e03f */
[----:B------:R-:W-:Y:S01]  /*3250*/  IADD3 R55, P1, R8, R4, RZ ;  /* 0x0000000408377210 */ /* 0x000fe20007f3e0ff */
[----:B------:R-:W-:Y:S01]  /*3260*/  IMAD.X R4, R34, 0x1, R5, P3 ;  /* 0x0000000122047824 */ /* 0x000fe200018e0605 */
[----:B------:R-:W-:Y:S01]  /*3270*/  SHF.R.S32.HI R28, RZ, 0x1f, R35 ;  /* 0x0000001fff1c7819 */ /* 0x000fe20000011423 */
[----:B------:R-:W-:Y:S01]  /*3280*/  UIADD3.X UR20, UR16, 0x40000040, URZ, UP0, !UPT ;  /* 0x4000004010147890 */ /* 0x000fe200087fe43f */
[----:B------:R-:W-:Y:S01]  /*3290*/  SHF.R.S32.HI R32, RZ, 0x1f, R37 ;  /* 0x0000001fff207819 */ /* 0x000fe20000011425 */
[----:B------:R-:W-:Y:S01]  /*32a0*/  UIADD3.X UR22, UR17, 0x40000040, URZ, UP1, !UPT ;  /* 0x4000004011167890 */ /* 0x000fe20008ffe43f */
[----:B------:R-:W-:Y:S01]  /*32b0*/  SHF.R.S32.HI R64, RZ, 0x1f, R39 ;  /* 0x0000001fff407819 */ /* 0x000fe20000011427 */
[--C-:B------:R-:W-:Y:S01]  /*32c0*/  IMAD.X R10, R28, 0x1, R5.reuse, P6 ;  /* 0x000000011c0a7824 */ /* 0x100fe200030e0605 */
[----:B------:R-:W-:Y:S01]  /*32d0*/  R2UR UR6, R4 ;  /* 0x00000000040672ca */ /* 0x000fe200000e0000 */
[--C-:B------:R-:W-:Y:S01]  /*32e0*/  IMAD.X R7, R32, 0x1, R5.reuse, P4 ;  /* 0x0000000120077824 */ /* 0x100fe200020e0605 */
[----:B------:R-:W-:Y:S01]  /*32f0*/  LOP3.LUT R73, R3, 0x4, RZ, 0xfc, !PT ;  /* 0x0000000403497812 */ /* 0x000fe200078efcff */
[C---:B------:R-:W-:Y:S01]  /*3300*/  IMAD.SHL.U32 R4, R0.reuse, 0x10, RZ ;  /* 0x0000001000047824 */ /* 0x040fe200078e00ff */
[----:B------:R-:W-:Y:S01]  /*3310*/  LOP3.LUT R71, R0, 0x7f, RZ, 0xc0, !PT ;  /* 0x0000007f00477812 */ /* 0x000fe200078ec0ff */
[----:B------:R-:W-:Y:S01]  /*3320*/  IMAD.X R64, R64, 0x1, R5, P2 ;  /* 0x0000000140407824 */ /* 0x000fe200010e0605 */
[----:B------:R-:W-:-:S02]  /*3330*/  R2UR UR44, R27 ;  /* 0x000000001b2c72ca */ /* 0x000fc400000e0000 */
[----:B------:R-:W-:Y:S02]  /*3340*/  CS2R R26, SRZ ;  /* 0x00000000001a7805 */ /* 0x000fe4000001ff00 */
[----:B------:R-:W-:Y:S02]  /*3350*/  LEA.HI.X.SX32 R67, R8, R5, 0x1, P1 ;  /* 0x0000000508437211 */ /* 0x000fe400008f0eff */
[----:B------:R-:W-:Y:S02]  /*3360*/  CS2R R28, SRZ ;  /* 0x00000000001c7805 */ /* 0x000fe4000001ff00 */
[----:B------:R-:W-:Y:S02]  /*3370*/  R2UR UR38, R25 ;  /* 0x00000000192672ca */ /* 0x000fe400000e0000 */
[----:B------:R-:W-:Y:S02]  /*3380*/  CS2R R32, SRZ ;  /* 0x0000000000207805 */ /* 0x000fe4000001ff00 */
[----:B------:R-:W-:-:S02]  /*3390*/  R2UR UR37, R24 ;  /* 0x00000000182572ca */ /* 0x000fc400000e0000 */
[----:B------:R-:W-:Y:S02]  /*33a0*/  CS2R R24, SRZ ;  /* 0x0000000000187805 */ /* 0x000fe4000001ff00 */
[----:B------:R-:W-:Y:S02]  /*33b0*/  R2UR UR36, R21 ;  /* 0x00000000152472ca */ /* 0x000fe400000e0000 */
[----:B------:R-:W-:Y:S02]  /*33c0*/  CS2R R34, SRZ ;  /* 0x0000000000227805 */ /* 0x000fe4000001ff00 */
[----:B------:R-:W-:Y:S02]  /*33d0*/  R2UR UR35, R20 ;  /* 0x00000000142372ca */ /* 0x000fe400000e0000 */
[----:B------:R-:W-:Y:S02]  /*33e0*/  CS2R R36, SRZ ;  /* 0x0000000000247805 */ /* 0x000fe4000001ff00 */
[----:B------:R-:W-:-:S02]  /*33f0*/  R2UR UR34, R19 ;  /* 0x00000000132272ca */ /* 0x000fc400000e0000 */
[----:B------:R-:W-:Y:S02]  /*3400*/  CS2R R38, SRZ ;  /* 0x0000000000267805 */ /* 0x000fe4000001ff00 */
[----:B------:R-:W-:Y:S01]  /*3410*/  R2UR UR33, R18 ;  /* 0x00000000122172ca */ /* 0x000fe200000e0000 */
[----:B------:R-:W-:Y:S01]  /*3420*/  IMAD R158, R106, UR28, RZ ;  /* 0x0000001c6a9e7c24 */ /* 0x000fe2000f8e02ff */
        /* <DEDUP_REMOVED lines=20> */
[----:B------:R-:W-:Y:S01]  /*3570*/  UMOV UR16, UR19 ;  /* 0x0000001300107c82 */ /* 0x000fe20008000000 */
[----:B------:R-:W-:Y:S01]  /*3580*/  IMAD R170, R95, UR28, RZ ;  /* 0x0000001c5faa7c24 */ /* 0x000fe2000f8e02ff */
[----:B------:R-:W-:Y:S01]  /*3590*/  LOP3.LUT R21, R4, 0x70, RZ, 0xc0, !PT ;  /* 0x0000007004157812 */ /* 0x000fe200078ec0ff */
[----:B------:R-:W-:Y:S01]  /*35a0*/  IMAD R171, R94, UR28, RZ ;  /* 0x0000001c5eab7c24 */ /* 0x000fe2000f8e02ff */
[----:B------:R-:W-:Y:S01]  /*35b0*/  UMOV UR17, UR20 ;  /* 0x0000001400117c82 */ /* 0x000fe20008000000 */
[----:B------:R-:W-:Y:S01]  /*35c0*/  IMAD R172, R93, UR28, RZ ;  /* 0x0000001c5dac7c24 */ /* 0x000fe2000f8e02ff */
[----:B------:R-:W-:Y:S01]  /*35d0*/  UMOV UR19, UR22 ;  /* 0x0000001600137c82 */ /* 0x000fe20008000000 */
[----:B------:R-:W-:Y:S01]  /*35e0*/  IMAD R173, R92, UR28, RZ ;  /* 0x0000001c5cad7c24 */ /* 0x000fe2000f8e02ff */
[----:B------:R-:W-:Y:S01]  /*35f0*/  USHF.L.U32 UR4, UR21, 0x7, URZ ;  /* 0x0000000715047899 */ /* 0x000fe2000800063f */
[----:B------:R-:W-:Y:S01]  /*3600*/  IMAD R174, R91, UR28, RZ ;  /* 0x0000001c5bae7c24 */ /* 0x000fe2000f8e02ff */
[----:B------:R-:W-:-:S02]  /*3610*/  USHF.L.U32 UR61, UR28, 0x7, URZ ;  /* 0x000000071c3d7899 */ /* 0x000fc4000800063f */
[----:B------:R-:W-:Y:S01]  /*3620*/  IMAD R175, R90, UR28, RZ ;  /* 0x0000001c5aaf7c24 */ /* 0x000fe2000f8e02ff */
[----:B------:R-:W-:Y:S01]  /*3630*/  USHF.R.S32.HI UR60, URZ, 0x7, UR60 ;  /* 0x000000073f3c7899 */ /* 0x000fe2000801143c */
[----:B------:R-:W-:Y:S01]  /*3640*/  IMAD R176, R89, UR28, RZ ;  /* 0x0000001c59b07c24 */ /* 0x000fe2000f8e02ff */
[----:B------:R-:W-:Y:S01]  /*3650*/  UIADD3.64 UR24, UR16, 0x4, URZ ;  /* 0x0000000410187897 */ /* 0x000fe2000fffe03f */
[----:B------:R-:W-:Y:S01]  /*3660*/  IMAD R177, R88, UR28, RZ ;  /* 0x0000001c58b17c24 */ /* 0x000fe2000f8e02ff */
[----:B------:R-:W-:Y:S01]  /*3670*/  UIADD3.64 UR22, UR18, 0x2, URZ ;  /* 0x0000000212167897 */ /* 0x000fe2000fffe03f */
[----:B------:R-:W-:Y:S01]  /*3680*/  IMAD R20, R87, UR28, RZ ;  /* 0x0000001c57147c24 */ /* 0x000fe2000f8e02ff */
[----:B------:R-:W-:Y:S01]  /*3690*/  UIADD3.64 UR26, UR18, 0x4, URZ ;  /* 0x00000004121a7897 */ /* 0x000fe2000fffe03f */
[----:B------:R-:W-:Y:S02]  /*36a0*/  IMAD R19, R86, UR28, RZ ;  /* 0x0000001c56137c24 */ /* 0x000fe4000f8e02ff */
[----:B------:R-:W-:-:S02]  /*36b0*/  IMAD R18, R85, UR28, RZ ;  /* 0x0000001c55127c24 */ /* 0x000fc4000f8e02ff */
[----:B------:R-:W-:Y:S02]  /*36c0*/  IMAD R17, R84, UR28, RZ ;  /* 0x0000001c54117c24 */ /* 0x000fe4000f8e02ff */
[----:B------:R-:W-:Y:S02]  /*36d0*/  IMAD R16, R83, UR28, RZ ;  /* 0x0000001c53107c24 */ /* 0x000fe4000f8e02ff */
[----:B------:R-:W-:Y:S02]  /*36e0*/  IMAD R15, R82, UR28, RZ ;  /* 0x0000001c520f7c24 */ /* 0x000fe4000f8e02ff */
[----:B------:R-:W-:Y:S02]  /*36f0*/  IMAD R14, R81, UR28, RZ ;  /* 0x0000001c510e7c24 */ /* 0x000fe4000f8e02ff */
        /* <DEDUP_REMOVED lines=9> */
[----:B------:R-:W-:Y:S01]  /*3790*/  IMAD R138, R71, UR21, RZ ;  /* 0x00000015478a7c24 */ /* 0x000fe2000f8e02ff */
[----:B------:R-:W-:-:S12]  /*37a0*/  UIADD3.64 UR20, UR16, 0x2, URZ ;  /* 0x0000000210147897 */ /* 0x000fd8000fffe03f */
.L_x_2:
[----:B------:R-:W-:Y:S02]  /*37b0*/  ISETP.GE.AND P1, PT, R3, UR58, PT ;  /* 0x0000003a03007c0c */ /* 0x000fe4000bf26270 */
[----:B------:R-:W-:Y:S02]  /*37c0*/  LEA.HI R134, R0, 0xe, RZ, 0x1a ;  /* 0x0000000e00867811 */ /* 0x000fe400078fd0ff */
[----:B------:R-:W-:Y:S02]  /*37d0*/  IADD3 R180, P2, R140, R68, RZ ;  /* 0x000000448cb47210 */ /* 0x000fe40007f5e0ff */
[----:B------:R-:W-:Y:S02]  /*37e0*/  ISETP.GE.AND P6, PT, R72, UR58, PT ;  /* 0x0000003a48007c0c */ /* 0x000fe4000bfc6270 */
[----:B------:R-:W-:Y:S02]  /*37f0*/  PRMT R186, RZ, 0x7610, R186 ;  /* 0x00007610ffba7816 */ /* 0x000fe400000000ba */
[----:B------:R-:W-:-:S02]  /*3800*/  ISETP.GE.AND P5, PT, R134, UR58, PT ;  /* 0x0000003a86007c0c */ /* 0x000fc4000bfa6270 */
[----:B------:R-:W-:Y:S02]  /*3810*/  LEA.HI.X.SX32 R181, R140, R69, 0x1, P2 ;  /* 0x000000458cb57211 */ /* 0x000fe400010f0eff */
[C---:B------:R-:W-:Y:S02]  /*3820*/  LEA.HI R134, R0.reuse, 0x2e, RZ, 0x1a ;  /* 0x0000002e00867811 */ /* 0x040fe400078fd0ff */
[----:B------:R-:W-:Y:S01]  /*3830*/  IADD3 R178, P3, R5, R68, RZ ;  /* 0x0000004405b27210 */ /* 0x000fe20007f7e0ff */
[----:B------:R0:W2:Y:S01]  /*3840*/  @!P1 LDG.E.U8 R186, desc[UR40][R180.64] ;  /* 0x00000028b4ba9981 */ /* 0x0000a2000c1e1100 */
[----:B------:R-:W-:Y:S02]  /*3850*/  ISETP.GE.AND P2, PT, R73, UR58, PT ;  /* 0x0000003a49007c0c */ /* 0x000fe4000bf46270 */
[----:B------:R-:W-:Y:S02]  /*3860*/  LEA.HI R135, R0, 0x1e, RZ, 0x1a ;  /* 0x0000001e00877811 */ /* 0x000fe400078fd0ff */
[----:B------:R-:W-:-:S02]  /*3870*/  ISETP.GE.AND P0, PT, R134, UR58, PT ;  /* 0x0000003a86007c0c */ /* 0x000fc4000bf06270 */
[----:B------:R-:W-:Y:S02]  /*3880*/  PRMT R184, RZ, 0x7610, R184 ;  /* 0x00007610ffb87816 */ /* 0x000fe400000000b8 */
[----:B------:R-:W-:Y:S02]  /*3890*/  LEA.HI.X.SX32 R179, R5, R69, 0x1, P3 ;  /* 0x0000004505b37211 */ /* 0x000fe400018f0eff */
[----:B------:R-:W-:Y:S02]  /*38a0*/  IADD3 R134, P1, R6, R68, RZ ;  /* 0x0000004406867210 */ /* 0x000fe40007f3e0ff */
[----:B------:R-:W-:Y:S01]  /*38b0*/  ISETP.GE.AND P3, PT, R74, UR58, PT ;  /* 0x0000003a4a007c0c */ /* 0x000fe2000bf66270 */
[----:B------:R1:W3:Y:S01]  /*38c0*/  @!P6 LDG.E.U8 R184, desc[UR40][R178.64] ;  /* 0x00000028b2b8e981 */ /* 0x0002e2000c1e1100 */
[----:B------:R-:W-:Y:S02]  /*38d0*/  ISETP.GE.AND P4, PT, R135, UR58, PT ;  /* 0x0000003a87007c0c */ /* 0x000fe4000bf86270 */
[----:B------:R-:W-:-:S02]  /*38e0*/  PRMT R192, RZ, 0x7610, R192 ;  /* 0x00007610ffc07816 */ /* 0x000fc400000000c0 */
[-C--:B------:R-:W-:Y:S02]  /*38f0*/  LEA.HI.X.SX32 R135, R6, R69.reuse, 0x1, P1 ;  /* 0x0000004506877211 */ /* 0x080fe400008f0eff */
[-C--:B------:R-:W-:Y:S02]  /*3900*/  IADD3 R136, P6, R7, R68.reuse, RZ ;  /* 0x0000004407887210 */ /* 0x080fe40007fde0ff */
[----:B------:R-:W-:Y:S01]  /*3910*/  ISETP.GE.AND P1, PT, R75, UR58, PT ;  /* 0x0000003a4b007c0c */ /* 0x000fe2000bf26270 */
[----:B------:R4:W5:Y:S01]  /*3920*/  @!P2 LDG.E.U8 R192, desc[UR40][R134.64] ;  /* 0x0000002886c0a981 */ /* 0x000962000c1e1100 */
[----:B------:R-:W-:Y:S02]  /*3930*/  PRMT R190, RZ, 0x7610, R190 ;  /* 0x00007610ffbe7816 */ /* 0x000fe400000000be */
[----:B------:R-:W-:Y:S02]  /*3940*/  LEA.HI.X.SX32 R137, R7, R69, 0x1, P6 ;  /* 0x0000004507897211 */ /* 0x000fe400030f0eff */
[----:B0-----:R-:W-:-:S02]  /*3950*/  IADD3 R180, P2, R8, R68, RZ ;  /* 0x0000004408b47210 */ /* 0x001fc40007f5e0ff */
[----:B------:R-:W-:Y:S01]  /*3960*/  ISETP.GE.AND P6, PT, R76, UR58, PT ;  /* 0x0000003a4c007c0c */ /* 0x000fe2000bfc6270 */
[----:B------:R0:W5:Y:S01]  /*3970*/  @!P3 LDG.E.U8 R190, desc[UR40][R136.64] ;  /* 0x0000002888beb981 */ /* 0x000162000c1e1100 */
[----:B------:R-:W-:Y:S02]  /*3980*/  PRMT R200, RZ, 0x7610, R200 ;  /* 0x00007610ffc87816 */ /* 0x000fe400000000c8 */
[----:B------:R-:W-:Y:S02]  /*3990*/  LEA.HI.X.SX32 R181, R8, R69, 0x1, P2 ;  /* 0x0000004508b57211 */ /* 0x000fe400010f0eff */
[----:B------:R-:W-:Y:S02]  /*39a0*/  ISETP.GE.AND P3, PT, R77, UR58, PT ;  /* 0x0000003a4d007c0c */ /* 0x000fe4000bf66270 */
[----:B-1----:R-:W-:Y:S01]  /*39b0*/  IADD3 R178, P2, R9, R68, RZ ;  /* 0x0000004409b27210 */ /* 0x002fe20007f5e0ff */
[----:B------:R1:W5:Y:S01]  /*39c0*/  @!P1 LDG.E.U8 R200, desc[UR40][R180.64] ;  /* 0x00000028b4c89981 */ /* 0x000362000c1e1100 */
[----:B------:R-:W-:-:S02]  /*39d0*/  PRMT R197, RZ, 0x7610, R197 ;  /* 0x00007610ffc57816 */ /* 0x000fc400000000c5 */
[-C--:B------:R-:W-:Y:S02]  /*39e0*/  LEA.HI.X.SX32 R179, R9, R69.reuse, 0x1, P2 ;  /* 0x0000004509b37211 */ /* 0x080fe400010f0eff */
[CC--:B----4-:R-:W-:Y:S02]  /*39f0*/  IADD3 R134, P1, R10.reuse, R68.reuse, RZ ;  /* 0x000000440a867210 */ /* 0x0d0fe40007f3e0ff */
[----:B------:R-:W-:Y:S01]  /*3a00*/  PRMT R198, RZ, 0x7610, R198 ;  /* 0x00007610ffc67816 */ /* 0x000fe200000000c6 */
[----:B------:R4:W5:Y:S01]  /*3a10*/  @!P6 LDG.E.U8 R197, desc[UR40][R178.64] ;  /* 0x00000028b2c5e981 */ /* 0x000962000c1e1100 */
[----:B------:R-:W-:Y:S02]  /*3a20*/  LEA.HI.X.SX32 R135, R10, R69, 0x1, P1 ;  /* 0x000000450a877211 */ /* 0x000fe400008f0eff */
[----:B0-----:R-:W-:Y:S02]  /*3a30*/  IADD3 R136, P6, R132, R68, RZ ;  /* 0x0000004484887210 */ /* 0x001fe40007fde0ff */
[----:B------:R-:W-:Y:S01]  /*3a40*/  ISETP.GE.AND P1, PT, R78, UR58, PT ;  /* 0x0000003a4e007c0c */ /* 0x000fe2000bf26270 */
[----:B------:R0:W5:Y:S01]  /*3a50*/  @!P3 LDG.E.U8 R198, desc[UR40][R134.64] ;  /* 0x0000002886c6b981 */ /* 0x000162000c1e1100 */
[----:B------:R-:W-:-:S02]  /*3a60*/  LEA.HI R182, R0, 0x3e, RZ, 0x1a ;  /* 0x0000003e00b67811 */ /* 0x000fc400078fd0ff */
[----:B------:R-:W-:Y:S02]  /*3a70*/  PRMT R208, RZ, 0x7610, R208 ;  /* 0x00007610ffd07816 */ /* 0x000fe400000000d0 */
[----:B------:R-:W-:Y:S02]  /*3a80*/  LEA.HI.X.SX32 R137, R132, R69, 0x1, P6 ;  /* 0x0000004584897211 */ /* 0x000fe400030f0eff */
[----:B-1----:R-:W-:Y:S02]  /*3a90*/  IADD3 R180, P3, R11, R68, RZ ;  /* 0x000000440bb47210 */ /* 0x002fe40007f7e0ff */
[----:B------:R-:W-:Y:S01]  /*3aa0*/  ISETP.GE.AND P2, PT, R182, UR58, PT ;  /* 0x0000003ab6007c0c */ /* 0x000fe2000bf46270 */
[----:B------:R1:W5:Y:S01]  /*3ab0*/  @!P5 LDG.E.U8 R208, desc[UR40][R136.64] ;  /* 0x0000002888d0d981 */ /* 0x000362000c1e1100 */
[----:B------:R-:W-:Y:S02]  /*3ac0*/  ISETP.GE.AND P6, PT, R79, UR58, PT ;  /* 0x0000003a4f007c0c */ /* 0x000fe4000bfc6270 */
[----:B------:R-:W-:-:S02]  /*3ad0*/  PRMT R182, RZ, 0x7610, R182 ;  /* 0x00007610ffb67816 */ /* 0x000fc400000000b6 */
[-C--:B------:R-:W-:Y:S02]  /*3ae0*/  LEA.HI.X.SX32 R181, R11, R69.reuse, 0x1, P3 ;  /* 0x000000450bb57211 */ /* 0x080fe400018f0eff */
[-C--:B----4-:R-:W-:Y:S02]  /*3af0*/  IADD3 R178, P5, R12, R68.reuse, RZ ;  /* 0x000000440cb27210 */ /* 0x090fe40007fbe0ff */
[----:B------:R-:W-:Y:S01]  /*3b00*/  ISETP.GE.AND P3, PT, R80, UR58, PT ;  /* 0x0000003a50007c0c */ /* 0x000fe2000bf66270 */
[----:B------:R-:W4:Y:S01]  /*3b10*/  @!P1 LDG.E.U8 R182, desc[UR40][R180.64] ;  /* 0x00000028b4b69981 */ /* 0x000f22000c1e1100 */
[----:B------:R-:W-:Y:S02]  /*3b20*/  PRMT R195, RZ, 0x7610, R195 ;  /* 0x00007610ffc37816 */ /* 0x000fe400000000c3 */
[----:B------:R-:W-:Y:S02]  /*3b30*/  LEA.HI.X.SX32 R179, R12, R69, 0x1, P5 ;  /* 0x000000450cb37211 */ /* 0x000fe400028f0eff */
[----:B0-----:R-:W-:-:S02]  /*3b40*/  IADD3 R134, P1, R13, R68, RZ ;  /* 0x000000440d867210 */ /* 0x001fc40007f3e0ff */
[----:B------:R-:W-:Y:S01]  /*3b50*/  PRMT R191, RZ, 0x7610, R191 ;  /* 0x00007610ffbf7816 */ /* 0x000fe200000000bf */
[----:B------:R0:W4:Y:S01]  /*3b60*/  @!P6 LDG.E.U8 R195, desc[UR40][R178.64] ;  /* 0x00000028b2c3e981 */ /* 0x000122000c1e1100 */
[----:B------:R-:W-:Y:S02]  /*3b70*/  ISETP.GE.AND P5, PT, R81, UR58, PT ;  /* 0x0000003a51007c0c */ /* 0x000fe4000bfa6270 */
[----:B------:R-:W-:Y:S02]  /*3b80*/  LEA.HI.X.SX32 R135, R13, R69, 0x1, P1 ;  /* 0x000000450d877211 */ /* 0x000fe400008f0eff */
[----:B-1----:R-:W-:-:S03]  /*3b90*/  IADD3 R136, P6, R14, R68, RZ ;  /* 0x000000440e887210 */ /* 0x002fc60007fde0ff */
[----:B------:R1:W4:Y:S01]  /*3ba0*/  @!P3 LDG.E.U8 R191, desc[UR40][R134.64] ;  /* 0x0000002886bfb981 */ /* 0x000322000c1e1100 */
[-C--:B------:R-:W-:Y:S02]  /*3bb0*/  LEA.HI.X.SX32 R137, R14, R69.reuse, 0x1, P6 ;  /* 0x000000450e897211 */ /* 0x080fe400030f0eff */
[-C--:B------:R-:W-:Y:S02]  /*3bc0*/  IADD3 R202, P3, R15, R68.reuse, RZ ;  /* 0x000000440fca7210 */ /* 0x080fe40007f7e0ff */
[----:B------:R-:W-:Y:S02]  /*3bd0*/  PRMT R188, RZ, 0x7610, R188 ;  /* 0x00007610ffbc7816 */ /* 0x000fe400000000bc */
[----:B------:R-:W-:Y:S02]  /*3be0*/  ISETP.GE.AND P6, PT, R83, UR58, PT ;  /* 0x0000003a53007c0c */ /* 0x000fe4000bfc6270 */
[----:B------:R-:W-:Y:S02]  /*3bf0*/  LEA.HI.X.SX32 R203, R15, R69, 0x1, P3 ;  /* 0x000000450fcb7211 */ /* 0x000fe400018f0eff */
[----:B0-----:R-:W-:Y:S01]  /*3c00*/  IADD3 R178, P3, R16, R68, RZ ;  /* 0x0000004410b27210 */ /* 0x001fe20007f7e0ff */
[----:B------:R0:W4:Y:S01]  /*3c10*/  @!P5 LDG.E.U8 R188, desc[UR40][R136.64] ;  /* 0x0000002888bcd981 */ /* 0x000122000c1e1100 */
[----:B------:R-:W-:-:S02]  /*3c20*/  ISETP.GE.AND P1, PT, R82, UR58, PT ;  /* 0x0000003a52007c0c */ /* 0x000fc4000bf26270 */
[----:B------:R-:W-:Y:S02]  /*3c30*/  ISETP.GE.AND P5, PT, R84, UR58, PT ;  /* 0x0000003a54007c0c */ /* 0x000fe4000bfa6270 */
[----:B------:R-:W-:Y:S02]  /*3c40*/  PRMT R180, RZ, 0x7610, R180 ;  /* 0x00007610ffb47816 */ /* 0x000fe400000000b4 */
[----:B------:R-:W-:Y:S02]  /*3c50*/  LEA.HI.X.SX32 R179, R16, R69, 0x1, P3 ;  /* 0x0000004510b37211 */ /* 0x000fe400018f0eff */
[-C--:B-1----:R-:W-:Y:S02]  /*3c60*/  IADD3 R134, P3, R17, R68.reuse, RZ ;  /* 0x0000004411867210 */ /* 0x082fe40007f7e0ff */
[----:B------:R-:W-:Y:S01]  /*3c70*/  PRMT R185, RZ, 0x7610, R185 ;  /* 0x00007610ffb97816 */ /* 0x000fe200000000b9 */
[----:B------:R-:W4:Y:S01]  /*3c80*/  @!P6 LDG.E.U8 R180, desc[UR40][R178.64] ;  /* 0x00000028b2b4e981 */ /* 0x000f22000c1e1100 */
[----:B0-----:R-:W-:-:S02]  /*3c90*/  IADD3 R136, P6, R131, R68, RZ ;  /* 0x0000004483887210 */ /* 0x001fc40007fde0ff */
[----:B------:R-:W-:Y:S02]  /*3ca0*/  PRMT R206, RZ, 0x7610, R206 ;  /* 0x00007610ffce7816 */ /* 0x000fe400000000ce */
[-C--:B------:R-:W-:Y:S01]  /*3cb0*/  LEA.HI.X.SX32 R135, R17, R69.reuse, 0x1, P3 ;  /* 0x0000004511877211 */ /* 0x080fe200018f0eff */
[----:B------:R0:W4:Y:S01]  /*3cc0*/  @!P1 LDG.E.U8 R185, desc[UR40][R202.64] ;  /* 0x00000028cab99981 */ /* 0x000122000c1e1100 */
[----:B------:R-:W-:Y:S02]  /*3cd0*/  PRMT R201, RZ, 0x7610, R201 ;  /* 0x00007610ffc97816 */ /* 0x000fe400000000c9 */
[----:B------:R-:W-:Y:S01]  /*3ce0*/  LEA.HI.X.SX32 R137, R131, R69, 0x1, P6 ;  /* 0x0000004583897211 */ /* 0x000fe200030f0eff */
[----:B------:R1:W4:Y:S01]  /*3cf0*/  @!P5 LDG.E.U8 R206, desc[UR40][R134.64] ;  /* 0x0000002886ced981 */ /* 0x000322000c1e1100 */
[----:B------:R-:W-:Y:S02]  /*3d00*/  ISETP.GE.AND P3, PT, R85, UR58, PT ;  /* 0x0000003a55007c0c */ /* 0x000fe4000bf66270 */
[----:B------:R-:W-:Y:S01]  /*3d10*/  ISETP.GE.AND P6, PT, R86, UR58, PT ;  /* 0x0000003a56007c0c */ /* 0x000fe2000bfc6270 */
[----:B------:R1:W4:Y:S01]  /*3d20*/  @!P4 LDG.E.U8 R201, desc[UR40][R136.64] ;  /* 0x0000002888c9c981 */ /* 0x000322000c1e1100 */
[----:B0-----:R-:W-:-:S02]  /*3d30*/  IADD3 R202, P5, R18, R68, RZ ;  /* 0x0000004412ca7210 */ /* 0x001fc40007fbe0ff */
[-C--:B------:R-:W-:Y:S02]  /*3d40*/  IADD3 R178, P4, R19, R68.reuse, RZ ;  /* 0x0000004413b27210 */ /* 0x080fe40007f9e0ff */
[-C--:B------:R-:W-:Y:S02]  /*3d50*/  LEA.HI.X.SX32 R203, R18, R69.reuse, 0x1, P5 ;  /* 0x0000004512cb7211 */ /* 0x080fe400028f0eff */
[----:B------:R-:W-:Y:S02]  /*3d60*/  PRMT R193, RZ, 0x7610, R193 ;  /* 0x00007610ffc17816 */ /* 0x000fe400000000c1 */
[----:B------:R-:W-:Y:S02]  /*3d70*/  ISETP.GE.AND P5, PT, R87, UR58, PT ;  /* 0x0000003a57007c0c */ /* 0x000fe4000bfa6270 */
[----:B------:R-:W-:Y:S02]  /*3d80*/  PRMT R249, RZ, 0x7610, R249 ;  /* 0x00007610fff97816 */ /* 0x000fe400000000f9 */
[----:B------:R-:W-:Y:S01]  /*3d90*/  LEA.HI.X.SX32 R179, R19, R69, 0x1, P4 ;  /* 0x0000004513b37211 */ /* 0x000fe200020f0eff */
[----:B------:R0:W4:Y:S01]  /*3da0*/  @!P3 LDG.E.U8 R193, desc[UR40][R202.64] ;  /* 0x00000028cac1b981 */ /* 0x000122000c1e1100 */
[----:B-1----:R-:W-:-:S02]  /*3db0*/  IADD3 R134, P4, R20, R68, RZ ;  /* 0x0000004414867210 */ /* 0x002fc40007f9e0ff */
[----:B------:R-:W-:Y:S01]  /*3dc0*/  ISETP.GE.AND P3, PT, R88, UR58, PT ;  /* 0x0000003a58007c0c */ /* 0x000fe2000bf66270 */
[----:B------:R1:W4:Y:S01]  /*3dd0*/  @!P6 LDG.E.U8 R249, desc[UR40][R178.64] ;  /* 0x00000028b2f9e981 */ /* 0x000322000c1e1100 */
[----:B------:R-:W-:Y:S02]  /*3de0*/  PRMT R137, RZ, 0x7610, R137 ;  /* 0x00007610ff897816 */ /* 0x000fe40000000089 */
[CC--:B------:R-:W-:Y:S02]  /*3df0*/  IADD3 R204, P6, R177.reuse, R68.reuse, RZ ;  /* 0x00000044b1cc7210 */ /* 0x0c0fe40007fde0ff */
[-C--:B------:R-:W-:Y:S02]  /*3e00*/  LEA.HI.X.SX32 R135, R20, R69.reuse, 0x1, P4 ;  /* 0x0000004514877211 */ /* 0x080fe400020f0eff */
[----:B------:R-:W-:Y:S02]  /*3e10*/  LEA.HI.X.SX32 R205, R177, R69, 0x1, P6 ;  /* 0x00000045b1cd7211 */ /* 0x000fe400030f0eff */
[----:B0-----:R-:W-:Y:S01]  /*3e20*/  IADD3 R202, P6, R176, R68, RZ ;  /* 0x00000044b0ca7210 */ /* 0x001fe20007fde0ff */
[----:B------:R0:W4:Y:S01]  /*3e30*/  @!P5 LDG.E.U8 R137, desc[UR40][R134.64] ;  /* 0x000000288689d981 */ /* 0x000122000c1e1100 */
[----:B------:R-:W-:-:S02]  /*3e40*/  PRMT R136, RZ, 0x7610, R136 ;  /* 0x00007610ff887816 */ /* 0x000fc40000000088 */
[----:B------:R-:W-:Y:S02]  /*3e50*/  ISETP.GE.AND P5, PT, R90, UR58, PT ;  /* 0x0000003a5a007c0c */ /* 0x000fe4000bfa6270 */
[----:B------:R-:W-:Y:S02]  /*3e60*/  LEA.HI.X.SX32 R203, R176, R69, 0x1, P6 ;  /* 0x00000045b0cb7211 */ /* 0x000fe400030f0eff */
[----:B-1----:R-:W-:Y:S01]  /*3e70*/  IADD3 R178, P6, R175, R68, RZ ;  /* 0x00000044afb27210 */ /* 0x002fe20007fde0ff */
[----:B------:R1:W4:Y:S01]  /*3e80*/  @!P3 LDG.E.U8 R136, desc[UR40][R204.64] ;  /* 0x00000028cc88b981 */ /* 0x000322000c1e1100 */
[----:B------:R-:W-:Y:S02]  /*3e90*/  ISETP.GE.AND P4, PT, R89, UR58, PT ;  /* 0x0000003a59007c0c */ /* 0x000fe4000bf86270 */
[----:B------:R-:W-:Y:S02]  /*3ea0*/  ISETP.GE.AND P3, PT, R91, UR58, PT ;  /* 0x0000003a5b007c0c */ /* 0x000fe4000bf66270 */
[----:B------:R-:W-:-:S02]  /*3eb0*/  PRMT R252, RZ, 0x7610, R252 ;  /* 0x00007610fffc7816 */ /* 0x000fc400000000fc */
[-C--:B------:R-:W-:Y:S02]  /*3ec0*/  LEA.HI.X.SX32 R179, R175, R69.reuse, 0x1, P6 ;  /* 0x00000045afb37211 */ /* 0x080fe400030f0eff */
[-C--:B0-----:R-:W-:Y:S02]  /*3ed0*/  IADD3 R134, P6, R174, R68.reuse, RZ ;  /* 0x00000044ae867210 */ /* 0x081fe40007fde0ff */
[----:B------:R-:W-:Y:S01]  /*3ee0*/  PRMT R250, RZ, 0x7610, R250 ;  /* 0x00007610fffa7816 */ /* 0x000fe200000000fa */
[----:B------:R-:W4:Y:S01]  /*3ef0*/  @!P5 LDG.E.U8 R252, desc[UR40][R178.64] ;  /* 0x00000028b2fcd981 */ /* 0x000f22000c1e1100 */
[----:B-1----:R-:W-:Y:S02]  /*3f00*/  IADD3 R204, P5, R130, R68, RZ ;  /* 0x0000004482cc7210 */ /* 0x002fe40007fbe0ff */
[----:B------:R-:W-:Y:S02]  /*3f10*/  LEA.HI.X.SX32 R135, R174, R69, 0x1, P6 ;  /* 0x00000045ae877211 */ /* 0x000fe400030f0eff */
[----:B------:R-:W-:Y:S01]  /*3f20*/  PRMT R251, RZ, 0x7610, R251 ;  /* 0x00007610fffb7816 */ /* 0x000fe200000000fb */
[----:B------:R0:W4:Y:S01]  /*3f30*/  @!P4 LDG.E.U8 R250, desc[UR40][R202.64] ;  /* 0x00000028cafac981 */ /* 0x000122000c1e1100 */
[----:B------:R-:W-:-:S02]  /*3f40*/  ISETP.GE.AND P6, PT, R92, UR58, PT ;  /* 0x0000003a5c007c0c */ /* 0x000fc4000bfc6270 */
[----:B------:R-:W-:Y:S02]  /*3f50*/  PRMT R248, RZ, 0x7610, R248 ;  /* 0x00007610fff87816 */ /* 0x000fe400000000f8 */
[-C--:B------:R-:W-:Y:S01]  /*3f60*/  LEA.HI.X.SX32 R205, R130, R69.reuse, 0x1, P5 ;  /* 0x0000004582cd7211 */ /* 0x080fe200028f0eff */
[----:B------:R1:W4:Y:S01]  /*3f70*/  @!P3 LDG.E.U8 R251, desc[UR40][R134.64] ;  /* 0x0000002886fbb981 */ /* 0x000322000c1e1100 */
[----:B------:R-:W-:Y:S02]  /*3f80*/  ISETP.GE.AND P3, PT, R93, UR58, PT ;  /* 0x0000003a5d007c0c */ /* 0x000fe4000bf66270 */
[C---:B0-----:R-:W-:Y:S01]  /*3f90*/  IADD3 R202, P5, R173.reuse, R68, RZ ;  /* 0x00000044adca7210 */ /* 0x041fe20007fbe0ff */
[----:B------:R0:W4:Y:S01]  /*3fa0*/  @!P0 LDG.E.U8 R248, desc[UR40][R204.64] ;  /* 0x00000028ccf88981 */ /* 0x000122000c1e1100 */
[----:B------:R-:W-:Y:S02]  /*3fb0*/  PRMT R242, RZ, 0x7610, R242 ;  /* 0x00007610fff27816 */ /* 0x000fe400000000f2 */
[----:B------:R-:W-:-:S02]  /*3fc0*/  LEA.HI.X.SX32 R203, R173, R69, 0x1, P5 ;  /* 0x00000045adcb7211 */ /* 0x000fc400028f0eff */
[-C--:B------:R-:W-:Y:S02]  /*3fd0*/  IADD3 R178, P0, R172, R68.reuse, RZ ;  /* 0x00000044acb27210 */ /* 0x080fe40007f1e0ff */
[----:B------:R-:W-:Y:S01]  /*3fe0*/  ISETP.GE.AND P5, PT, R94, UR58, PT ;  /* 0x0000003a5e007c0c */ /* 0x000fe2000bfa6270 */
[----:B------:R0:W4:Y:S01]  /*3ff0*/  @!P6 LDG.E.U8 R242, desc[UR40][R202.64] ;  /* 0x00000028caf2e981 */ /* 0x000122000c1e1100 */
[----:B------:R-:W-:Y:S02]  /*4000*/  PRMT R221, RZ, 0x7610, R221 ;  /* 0x00007610ffdd7816 */ /* 0x000fe400000000dd */
[----:B------:R-:W-:Y:S02]  /*4010*/  LEA.HI.X.SX32 R179, R172, R69, 0x1, P0 ;  /* 0x00000045acb37211 */ /* 0x000fe400000f0eff */
[----:B-1----:R-:W-:Y:S02]  /*4020*/  IADD3 R134, P6, R171, R68, RZ ;  /* 0x00000044ab867210 */ /* 0x002fe40007fde0ff */
[----:B------:R-:W-:Y:S01]  /*4030*/  ISETP.GE.AND P0, PT, R95, UR58, PT ;  /* 0x0000003a5f007c0c */ /* 0x000fe2000bf06270 */
[----:B------:R1:W4:Y:S01]  /*4040*/  @!P3 LDG.E.U8 R221, desc[UR40][R178.64] ;  /* 0x00000028b2ddb981 */ /* 0x000322000c1e1100 */
[----:B------:R-:W-:-:S02]  /*4050*/  PRMT R247, RZ, 0x7610, R247 ;  /* 0x00007610fff77816 */ /* 0x000fc400000000f7 */
[-C--:B------:R-:W-:Y:S02]  /*4060*/  LEA.HI.X.SX32 R135, R171, R69.reuse, 0x1, P6 ;  /* 0x00000045ab877211 */ /* 0x080fe400030f0eff */
[-C--:B0-----:R-:W-:Y:S02]  /*4070*/  IADD3 R204, P3, R170, R68.reuse, RZ ;  /* 0x00000044aacc7210 */ /* 0x081fe40007f7e0ff */
[----:B------:R-:W-:Y:S01]  /*4080*/  ISETP.GE.AND P6, PT, R96, UR58, PT ;  /* 0x0000003a60007c0c */ /* 0x000fe2000bfc6270 */
[----:B------:R0:W4:Y:S01]  /*4090*/  @!P5 LDG.E.U8 R247, desc[UR40][R134.64] ;  /* 0x0000002886f7d981 */ /* 0x000122000c1e1100 */
[----:B------:R-:W-:Y:S02]  /*40a0*/  PRMT R246, RZ, 0x7610, R246 ;  /* 0x00007610fff67816 */ /* 0x000fe400000000f6 */
[----:B------:R-:W-:Y:S02]  /*40b0*/  LEA.HI.X.SX32 R205, R170, R69, 0x1, P3 ;  /* 0x00000045aacd7211 */ /* 0x000fe400018f0eff */
[----:B------:R-:W-:-:S02]  /*40c0*/  IADD3 R202, P5, R169, R68, RZ ;  /* 0x00000044a9ca7210 */ /* 0x000fc40007fbe0ff */
[----:B------:R-:W-:Y:S01]  /*40d0*/  ISETP.GE.AND P3, PT, R97, UR58, PT ;  /* 0x0000003a61007c0c */ /* 0x000fe2000bf66270 */
[----:B------:R0:W4:Y:S01]  /*40e0*/  @!P0 LDG.E.U8 R246, desc[UR40][R204.64] ;  /* 0x00000028ccf68981 */ /* 0x000122000c1e1100 */
[-C--:B------:R-:W-:Y:S02]  /*40f0*/  LEA.HI.X.SX32 R203, R169, R69.reuse, 0x1, P5 ;  /* 0x00000045a9cb7211 */ /* 0x080fe400028f0eff */
[----:B------:R-:W-:Y:S02]  /*4100*/  PRMT R245, RZ, 0x7610, R245 ;  /* 0x00007610fff57816 */ /* 0x000fe400000000f5 */
[----:B-1----:R-:W-:Y:S02]  /*4110*/  IADD3 R178, P5, R168, R68, RZ ;  /* 0x00000044a8b27210 */ /* 0x002fe40007fbe0ff */
[----:B------:R-:W-:Y:S02]  /*4120*/  ISETP.GE.AND P0, PT, R98, UR58, PT ;  /* 0x0000003a62007c0c */ /* 0x000fe4000bf06270 */
[----:B------:R-:W-:Y:S01]  /*4130*/  PRMT R244, RZ, 0x7610, R244 ;  /* 0x00007610fff47816 */ /* 0x000fe200000000f4 */
[----:B------:R1:W4:Y:S01]  /*4140*/  @!P6 LDG.E.U8 R245, desc[UR40][R202.64] ;  /* 0x00000028caf5e981 */ /* 0x000322000c1e1100 */
[----:B------:R-:W-:-:S02]  /*4150*/  LEA.HI.X.SX32 R179, R168, R69, 0x1, P5 ;  /* 0x00000045a8b37211 */ /* 0x000fc400028f0eff */
[-C--:B0-----:R-:W-:Y:S02]  /*4160*/  IADD3 R134, P6, R167, R68.reuse, RZ ;  /* 0x00000044a7867210 */ /* 0x081fe40007fde0ff */
[----:B------:R-:W-:Y:S01]  /*4170*/  PRMT R243, RZ, 0x7610, R243 ;  /* 0x00007610fff37816 */ /* 0x000fe200000000f3 */
[----:B------:R0:W4:Y:S01]  /*4180*/  @!P3 LDG.E.U8 R244, desc[UR40][R178.64] ;  /* 0x00000028b2f4b981 */ /* 0x000122000c1e1100 */
[----:B------:R-:W-:Y:S02]  /*4190*/  IADD3 R204, P3, R129, R68, RZ ;  /* 0x0000004481cc7210 */ /* 0x000fe40007f7e0ff */
[-C--:B------:R-:W-:Y:S02]  /*41a0*/  LEA.HI.X.SX32 R135, R167, R69.reuse, 0x1, P6 ;  /* 0x00000045a7877211 */ /* 0x080fe400030f0eff */
[----:B------:R-:W-:Y:S02]  /*41b0*/  PRMT R241, RZ, 0x7610, R241 ;  /* 0x00007610fff17816 */ /* 0x000fe400000000f1 */
[----:B------:R-:W-:Y:S01]  /*41c0*/  LEA.HI.X.SX32 R205, R129, R69, 0x1, P3 ;  /* 0x0000004581cd7211 */ /* 0x000fe200018f0eff */
[----:B------:R0:W4:Y:S01]  /*41d0*/  @!P0 LDG.E.U8 R243, desc[UR40][R134.64] ;  /* 0x0000002886f38981 */ /* 0x000122000c1e1100 */
[----:B------:R-:W-:-:S02]  /*41e0*/  ISETP.GE.AND P6, PT, R99, UR58, PT ;  /* 0x0000003a63007c0c */ /* 0x000fc4000bfc6270 */
[----:B------:R-:W-:Y:S01]  /*41f0*/  ISETP.GE.AND P0, PT, R100, UR58, PT ;  /* 0x0000003a64007c0c */ /* 0x000fe2000bf06270 */
[----:B------:R-:W4:Y:S01]  /*4200*/  @!P2 LDG.E.U8 R241, desc[UR40][R204.64] ;  /* 0x00000028ccf1a981 */ /* 0x000f22000c1e1100 */
[CC--:B-1----:R-:W-:Y:S02]  /*4210*/  IADD3 R202, P3, R166.reuse, R68.reuse, RZ ;  /* 0x00000044a6ca7210 */ /* 0x0c2fe40007f7e0ff */
[----:B0-----:R-:W-:Y:S02]  /*4220*/  IADD3 R178, P2, R165, R68, RZ ;  /* 0x00000044a5b27210 */ /* 0x001fe40007f5e0ff */
[----:B------:R-:W-:Y:S02]  /*4230*/  PRMT R235, RZ, 0x7610, R235 ;  /* 0x00007610ffeb7816 */ /* 0x000fe400000000eb */
[----:B------:R-:W-:Y:S02]  /*4240*/  LEA.HI.X.SX32 R203, R166, R69, 0x1, P3 ;  /* 0x00000045a6cb7211 */ /* 0x000fe400018f0eff */
[----:B------:R-:W-:-:S02]  /*4250*/  PRMT R240, RZ, 0x7610, R240 ;  /* 0x00007610fff07816 */ /* 0x000fc400000000f0 */
[----:B------:R-:W-:Y:S01]  /*4260*/  LEA.HI.X.SX32 R179, R165, R69, 0x1, P2 ;  /* 0x00000045a5b37211 */ /* 0x000fe200010f0eff */
[----:B------:R0:W4:Y:S01]  /*4270*/  @!P6 LDG.E.U8 R235, desc[UR40][R202.64] ;  /* 0x00000028caebe981 */ /* 0x000122000c1e1100 */
[----:B------:R-:W-:Y:S02]  /*4280*/  ISETP.GE.AND P3, PT, R101, UR58, PT ;  /* 0x0000003a65007c0c */ /* 0x000fe4000bf66270 */
[----:B------:R-:W-:Y:S01]  /*4290*/  ISETP.GE.AND P2, PT, R102, UR58, PT ;  /* 0x0000003a66007c0c */ /* 0x000fe2000bf46270 */
[----:B------:R1:W4:Y:S01]  /*42a0*/  @!P0 LDG.E.U8 R240, desc[UR40][R178.64] ;  /* 0x00000028b2f08981 */ /* 0x000322000c1e1100 */
[-C--:B------:R-:W-:Y:S02]  /*42b0*/  IADD3 R134, P6, R164, R68.reuse, RZ ;  /* 0x00000044a4867210 */ /* 0x080fe40007fde0ff */
[----:B------:R-:W-:Y:S02]  /*42c0*/  IADD3 R210, P0, R163, R68, RZ ;  /* 0x00000044a3d27210 */ /* 0x000fe40007f1e0ff */
[----:B------:R-:W-:-:S02]  /*42d0*/  PRMT R239, RZ, 0x7610, R239 ;  /* 0x00007610ffef7816 */ /* 0x000fc400000000ef */
[-C--:B------:R-:W-:Y:S02]  /*42e0*/  LEA.HI.X.SX32 R135, R164, R69.reuse, 0x1, P6 ;  /* 0x00000045a4877211 */ /* 0x080fe400030f0eff */
[----:B------:R-:W-:Y:S02]  /*42f0*/  PRMT R238, RZ, 0x7610, R238 ;  /* 0x00007610ffee7816 */ /* 0x000fe400000000ee */
[----:B------:R-:W-:Y:S01]  /*4300*/  LEA.HI.X.SX32 R211, R163, R69, 0x1, P0 ;  /* 0x00000045a3d37211 */ /* 0x000fe200000f0eff */
[----:B------:R2:W4:Y:S01]  /*4310*/  @!P3 LDG.E.U8 R239, desc[UR40][R134.64] ;  /* 0x0000002886efb981 */ /* 0x000522000c1e1100 */
[----:B------:R-:W-:Y:S02]  /*4320*/  ISETP.GE.AND P6, PT, R103, UR58, PT ;  /* 0x0000003a67007c0c */ /* 0x000fe4000bfc6270 */
[----:B------:R-:W-:Y:S01]  /*4330*/  ISETP.GE.AND P0, PT, R104, UR58, PT ;  /* 0x0000003a68007c0c */ /* 0x000fe2000bf06270 */
[----:B------:R-:W4:Y:S01]  /*4340*/  @!P2 LDG.E.U8 R238, desc[UR40][R210.64] ;  /* 0x00000028d2eea981 */ /* 0x000f22000c1e1100 */
[----:B0-----:R-:W-:-:S02]  /*4350*/  IADD3 R202, P3, R162, R68, RZ ;  /* 0x00000044a2ca7210 */ /* 0x001fc40007f7e0ff */
[C---:B-1----:R-:W-:Y:S02]  /*4360*/  IADD3 R178, P2, R161.reuse, R68, RZ ;  /* 0x00000044a1b27210 */ /* 0x042fe40007f5e0ff */
[----:B------:R-:W-:Y:S02]  /*4370*/  PRMT R237, RZ, 0x7610, R237 ;  /* 0x00007610ffed7816 */ /* 0x000fe400000000ed */
[-C--:B------:R-:W-:Y:S02]  /*4380*/  LEA.HI.X.SX32 R203, R162, R69.reuse, 0x1, P3 ;  /* 0x00000045a2cb7211 */ /* 0x080fe400018f0eff */
[----:B------:R-:W-:Y:S02]  /*4390*/  PRMT R227, RZ, 0x7610, R227 ;  /* 0x00007610ffe37816 */ /* 0x000fe400000000e3 */
[----:B------:R-:W-:Y:S01]  /*43a0*/  LEA.HI.X.SX32 R179, R161, R69, 0x1, P2 ;  /* 0x00000045a1b37211 */ /* 0x000fe200010f0eff */
[----:B------:R0:W4:Y:S01]  /*43b0*/  @!P6 LDG.E.U8 R237, desc[UR40][R202.64] ;  /* 0x00000028caede981 */ /* 0x000122000c1e1100 */
[----:B------:R-:W-:-:S02]  /*43c0*/  LEA.HI R181, R0, 0x4e, RZ, 0x1a ;  /* 0x0000004e00b57811 */ /* 0x000fc400078fd0ff */
[----:B------:R-:W-:Y:S01]  /*43d0*/  ISETP.GE.AND P3, PT, R105, UR58, PT ;  /* 0x0000003a69007c0c */ /* 0x000fe2000bf66270 */
[----:B------:R1:W4:Y:S01]  /*43e0*/  @!P0 LDG.E.U8 R227, desc[UR40][R178.64] ;  /* 0x00000028b2e38981 */ /* 0x000322000c1e1100 */
[-C--:B--2---:R-:W-:Y:S02]  /*43f0*/  IADD3 R134, P6, R160, R68.reuse, RZ ;  /* 0x00000044a0867210 */ /* 0x084fe40007fde0ff */
[----:B------:R-:W-:Y:S02]  /*4400*/  ISETP.GE.AND P1, PT, R181, UR58, PT ;  /* 0x0000003ab5007c0c */ /* 0x000fe4000bf26270 */
[----:B------:R-:W-:Y:S02]  /*4410*/  ISETP.GE.AND P0, PT, R106, UR58, PT ;  /* 0x0000003a6a007c0c */ /* 0x000fe4000bf06270 */
[----:B------:R-:W-:Y:S02]  /*4420*/  LEA.HI.X.SX32 R135, R160, R69, 0x1, P6 ;  /* 0x00000045a0877211 */ /* 0x000fe400030f0eff */
[----:B------:R-:W-:-:S02]  /*4430*/  IADD3 R204, P2, R128, R68, RZ ;  /* 0x0000004480cc7210 */ /* 0x000fc40007f5e0ff */
[----:B0-----:R-:W-:Y:S02]  /*4440*/  IADD3 R202, P6, R158, R68, RZ ;  /* 0x000000449eca7210 */ /* 0x001fe40007fde0ff */
[----:B------:R-:W-:Y:S02]  /*4450*/  PRMT R236, RZ, 0x7610, R236 ;  /* 0x00007610ffec7816 */ /* 0x000fe400000000ec */
[----:B------:R-:W-:Y:S02]  /*4460*/  PRMT R234, RZ, 0x7610, R234 ;  /* 0x00007610ffea7816 */ /* 0x000fe400000000ea */
[----:B------:R-:W-:Y:S02]  /*4470*/  PRMT R233, RZ, 0x7610, R233 ;  /* 0x00007610ffe97816 */ /* 0x000fe400000000e9 */
[-C--:B------:R-:W-:Y:S01]  /*4480*/  LEA.HI.X.SX32 R205, R128, R69.reuse, 0x1, P2 ;  /* 0x0000004580cd7211 */ /* 0x080fe200010f0eff */
[----:B------:R0:W2:Y:S01]  /*4490*/  @!P3 LDG.E.U8 R236, desc[UR40][R134.64] ;  /* 0x0000002886ecb981 */ /* 0x0000a2000c1e1100 */
[----:B------:R-:W-:-:S02]  /*44a0*/  LEA.HI.X.SX32 R203, R158, R69, 0x1, P6 ;  /* 0x000000459ecb7211 */ /* 0x000fc400030f0eff */
[----:B------:R-:W-:Y:S01]  /*44b0*/  ISETP.GE.AND P2, PT, R107, UR58, PT ;  /* 0x0000003a6b007c0c */ /* 0x000fe2000bf46270 */
[----:B------:R-:W2:Y:S01]  /*44c0*/  @!P1 LDG.E.U8 R234, desc[UR40][R204.64] ;  /* 0x00000028ccea9981 */ /* 0x000ea2000c1e1100 */
[-C--:B-1----:R-:W-:Y:S02]  /*44d0*/  IADD3 R178, P3, R156, R68.reuse, RZ ;  /* 0x000000449cb27210 */ /* 0x082fe40007f7e0ff */
[----:B------:R-:W-:Y:S01]  /*44e0*/  ISETP.GE.AND P1, PT, R108, UR58, PT ;  /* 0x0000003a6c007c0c */ /* 0x000fe2000bf26270 */
[----:B------:R-:W2:Y:S01]  /*44f0*/  @!P0 LDG.E.U8 R233, desc[UR40][R202.64] ;  /* 0x00000028cae98981 */ /* 0x000ea2000c1e1100 */
[----:B------:R-:W-:Y:S02]  /*4500*/  ISETP.GE.AND P0, PT, R109, UR58, PT ;  /* 0x0000003a6d007c0c */ /* 0x000fe4000bf06270 */
[----:B------:R-:W-:Y:S02]  /*4510*/  LEA.HI.X.SX32 R179, R156, R69, 0x1, P3 ;  /* 0x000000459cb37211 */ /* 0x000fe400018f0eff */
[----:B0-----:R-:W-:-:S02]  /*4520*/  IADD3 R134, P6, R154, R68, RZ ;  /* 0x000000449a867210 */ /* 0x001fc40007fde0ff */
[----:B------:R-:W-:Y:S02]  /*4530*/  IADD3 R210, P3, R152, R68, RZ ;  /* 0x0000004498d27210 */ /* 0x000fe40007f7e0ff */
[----:B------:R-:W-:Y:S02]  /*4540*/  PRMT R232, RZ, 0x7610, R232 ;  /* 0x00007610ffe87816 */ /* 0x000fe400000000e8 */
[----:B------:R-:W-:Y:S02]  /*4550*/  PRMT R231, RZ, 0x7610, R231 ;  /* 0x00007610ffe77816 */ /* 0x000fe400000000e7 */
[----:B------:R-:W-:Y:S02]  /*4560*/  PRMT R230, RZ, 0x7610, R230 ;  /* 0x00007610ffe67816 */ /* 0x000fe400000000e6 */
[-C--:B------:R-:W-:Y:S01]  /*4570*/  LEA.HI.X.SX32 R135, R154, R69.reuse, 0x1, P6 ;  /* 0x000000459a877211 */ /* 0x080fe200030f0eff */
[----:B------:R0:W2:Y:S01]  /*4580*/  @!P2 LDG.E.U8 R232, desc[UR40][R178.64] ;  /* 0x00000028b2e8a981 */ /* 0x0000a2000c1e1100 */
[----:B------:R-:W-:-:S02]  /*4590*/  LEA.HI.X.SX32 R211, R152, R69, 0x1, P3 ;  /* 0x0000004598d37211 */ /* 0x000fc400018f0eff */
[----:B------:R-:W-:Y:S01]  /*45a0*/  ISETP.GE.AND P2, PT, R110, UR58, PT ;  /* 0x0000003a6e007c0c */ /* 0x000fe2000bf46270 */
[----:B------:R1:W2:Y:S01]  /*45b0*/  @!P1 LDG.E.U8 R231, desc[UR40][R134.64] ;  /* 0x0000002886e79981 */ /* 0x0002a2000c1e1100 */
[----:B------:R-:W-:-:S03]  /*45c0*/  ISETP.GE.AND P1, PT, R111, UR58, PT ;  /* 0x0000003a6f007c0c */ /* 0x000fc6000bf26270 */
[----:B------:R-:W2:Y:S01]  /*45d0*/  @!P0 LDG.E.U8 R230, desc[UR40][R210.64] ;  /* 0x00000028d2e68981 */ /* 0x000ea2000c1e1100 */
[----:B------:R-:W-:Y:S02]  /*45e0*/  ISETP.GE.AND P0, PT, R112, UR58, PT ;  /* 0x0000003a70007c0c */ /* 0x000fe4000bf06270 */
[-C--:B0-----:R-:W-:Y:S02]  /*45f0*/  IADD3 R178, P3, R148, R68.reuse, RZ ;  /* 0x0000004494b27210 */ /* 0x081fe40007f7e0ff */
[-C--:B------:R-:W-:Y:S02]  /*4600*/  IADD3 R204, P6, R150, R68.reuse, RZ ;  /* 0x0000004496cc7210 */ /* 0x080fe40007fde0ff */
[----:B------:R-:W-:Y:S02]  /*4610*/  LEA.HI.X.SX32 R179, R148, R69, 0x1, P3 ;  /* 0x0000004594b37211 */ /* 0x000fe400018f0eff */
[----:B------:R-:W-:Y:S02]  /*4620*/  IADD3 R202, P3, R146, R68, RZ ;  /* 0x0000004492ca7210 */ /* 0x000fe40007f7e0ff */
[----:B------:R-:W-:-:S02]  /*4630*/  PRMT R218, RZ, 0x7610, R218 ;  /* 0x00007610ffda7816 */ /* 0x000fc400000000da */
[-C--:B------:R-:W-:Y:S02]  /*4640*/  LEA.HI.X.SX32 R205, R150, R69.reuse, 0x1, P6 ;  /* 0x0000004596cd7211 */ /* 0x080fe400030f0eff */
[----:B------:R-:W-:Y:S02]  /*4650*/  PRMT R229, RZ, 0x7610, R229 ;  /* 0x00007610ffe57816 */ /* 0x000fe400000000e5 */
[----:B------:R-:W-:Y:S01]  /*4660*/  PRMT R228, RZ, 0x7610, R228 ;  /* 0x00007610ffe47816 */ /* 0x000fe200000000e4 */
[----:B------:R0:W2:Y:S01]  /*4670*/  @!P2 LDG.E.U8 R218, desc[UR40][R204.64] ;  /* 0x00000028ccdaa981 */ /* 0x0000a2000c1e1100 */
[----:B------:R-:W-:Y:S02]  /*4680*/  LEA.HI.X.SX32 R203, R146, R69, 0x1, P3 ;  /* 0x0000004592cb7211 */ /* 0x000fe400018f0eff */
[----:B-1----:R-:W-:Y:S01]  /*4690*/  IADD3 R134, P2, R126, R68, RZ ;  /* 0x000000447e867210 */ /* 0x002fe20007f5e0ff */
[----:B------:R1:W2:Y:S01]  /*46a0*/  @!P1 LDG.E.U8 R229, desc[UR40][R178.64] ;  /* 0x00000028b2e59981 */ /* 0x0002a2000c1e1100 */
[----:B------:R-:W-:-:S02]  /*46b0*/  LEA.HI R181, R0, 0x5e, RZ, 0x1a ;  /* 0x0000005e00b57811 */ /* 0x000fc400078fd0ff */
[----:B------:R-:W-:Y:S01]  /*46c0*/  ISETP.GE.AND P1, PT, R113, UR58, PT ;  /* 0x0000003a71007c0c */ /* 0x000fe2000bf26270 */
[----:B------:R3:W2:Y:S01]  /*46d0*/  @!P0 LDG.E.U8 R228, desc[UR40][R202.64] ;  /* 0x00000028cae48981 */ /* 0x0006a2000c1e1100 */
[----:B------:R-:W-:Y:S02]  /*46e0*/  ISETP.GE.AND P0, PT, R114, UR58, PT ;  /* 0x0000003a72007c0c */ /* 0x000fe4000bf06270 */
[----:B------:R-:W-:Y:S02]  /*46f0*/  LEA.HI.X.SX32 R135, R126, R69, 0x1, P2 ;  /* 0x000000457e877211 */ /* 0x000fe400010f0eff */
[----:B------:R-:W-:Y:S02]  /*4700*/  ISETP.GE.AND P4, PT, R181, UR58, PT ;  /* 0x0000003ab5007c0c */ /* 0x000fe4000bf86270 */
[-C--:B0-----:R-:W-:Y:S02]  /*4710*/  IADD3 R204, P2, R144, R68.reuse, RZ ;  /* 0x0000004490cc7210 */ /* 0x081fe40007f5e0ff */
[----:B-1----:R-:W-:-:S02]  /*4720*/  IADD3 R178, P3, R142, R68, RZ ;  /* 0x000000448eb27210 */ /* 0x002fc40007f7e0ff */
[----:B------:R-:W-:Y:S02]  /*4730*/  PRMT R225, RZ, 0x7610, R225 ;  /* 0x00007610ffe17816 */ /* 0x000fe400000000e1 */
[----:B------:R-:W-:Y:S02]  /*4740*/  PRMT R224, RZ, 0x7610, R224 ;  /* 0x00007610ffe07816 */ /* 0x000fe400000000e0 */
[-C--:B------:R-:W-:Y:S02]  /*4750*/  LEA.HI.X.SX32 R205, R144, R69.reuse, 0x1, P2 ;  /* 0x0000004590cd7211 */ /* 0x080fe400010f0eff */
[----:B------:R-:W-:Y:S02]  /*4760*/  LEA.HI.X.SX32 R179, R142, R69, 0x1, P3 ;  /* 0x000000458eb37211 */ /* 0x000fe400018f0eff */
[----:B------:R-:W-:Y:S01]  /*4770*/  ISETP.GE.AND P2, PT, R115, UR58, PT ;  /* 0x0000003a73007c0c */ /* 0x000fe2000bf46270 */
[----:B------:R-:W2:Y:S01]  /*4780*/  @!P1 LDG.E.U8 R225, desc[UR40][R204.64] ;  /* 0x00000028cce19981 */ /* 0x000ea2000c1e1100 */
[----:B------:R-:W-:-:S02]  /*4790*/  ISETP.GE.AND P3, PT, R116, UR58, PT ;  /* 0x0000003a74007c0c */ /* 0x000fc4000bf66270 */
[----:B------:R-:W-:Y:S01]  /*47a0*/  PRMT R226, RZ, 0x7610, R226 ;  /* 0x00007610ffe27816 */ /* 0x000fe200000000e2 */
[----:B------:R-:W2:Y:S01]  /*47b0*/  @!P0 LDG.E.U8 R224, desc[UR40][R178.64] ;  /* 0x00000028b2e08981 */ /* 0x000ea2000c1e1100 */
[-C--:B------:R-:W-:Y:S02]  /*47c0*/  IADD3 RZ, P1, R159, R68.reuse, RZ ;  /* 0x000000449fff7210 */ /* 0x080fe40007f3e0ff */
[----:B------:R-:W-:Y:S01]  /*47d0*/  IADD3 RZ, P0, R157, R68, RZ ;  /* 0x000000449dff7210 */ /* 0x000fe20007f1e0ff */
[C---:B---3--:R-:W-:Y:S01]  /*47e0*/  IMAD.IADD R202, R159.reuse, 0x1, R68 ;  /* 0x000000019fca7824 */ /* 0x048fe200078e0244 */
[----:B------:R0:W3:Y:S01]  /*47f0*/  @!P4 LDG.E.U8 R226, desc[UR40][R134.64] ;  /* 0x0000002886e2c981 */ /* 0x0000e2000c1e1100 */
[----:B------:R-:W-:Y:S02]  /*4800*/  PRMT R223, RZ, 0x7610, R223 ;  /* 0x00007610ffdf7816 */ /* 0x000fe400000000df */
[----:B------:R-:W-:Y:S02]  /*4810*/  PRMT R222, RZ, 0x7610, R222 ;  /* 0x00007610ffde7816 */ /* 0x000fe400000000de */
[-C--:B------:R-:W-:Y:S01]  /*4820*/  LEA.HI.X.SX32 R203, R159, R69.reuse, 0x1, P1 ;  /* 0x000000459fcb7211 */ /* 0x080fe200008f0eff */
[C---:B0-----:R-:W-:Y:S01]  /*4830*/  IMAD.IADD R134, R157.reuse, 0x1, R68 ;  /* 0x000000019d867824 */ /* 0x041fe200078e0244 */
[----:B------:R-:W-:-:S03]  /*4840*/  LEA.HI.X.SX32 R135, R157, R69, 0x1, P0 ;  /* 0x000000459d877211 */ /* 0x000fc600000f0eff */
[----:B------:R0:W3:Y:S01]  /*4850*/  @!P2 LDG.E.U8 R223, desc[UR40][R202.64] ;  /* 0x00000028cadfa981 */ /* 0x0000e2000c1e1100 */
[----:B------:R-:W-:Y:S02]  /*4860*/  ISETP.GE.AND P4, PT, R117, UR58, PT ;  /* 0x0000003a75007c0c */ /* 0x000fe4000bf86270 */
[-C--:B------:R-:W-:Y:S01]  /*4870*/  IADD3 RZ, P2, R155, R68.reuse, RZ ;  /* 0x000000449bff7210 */ /* 0x080fe20007f5e0ff */
[----:B------:R1:W3:Y:S01]  /*4880*/  @!P3 LDG.E.U8 R222, desc[UR40][R134.64] ;  /* 0x0000002886deb981 */ /* 0x0002e2000c1e1100 */
[----:B------:R-:W-:Y:S02]  /*4890*/  ISETP.GE.AND P3, PT, R118, UR58, PT ;  /* 0x0000003a76007c0c */ /* 0x000fe4000bf66270 */
[----:B------:R-:W-:Y:S02]  /*48a0*/  IADD3 RZ, P1, R153, R68, RZ ;  /* 0x0000004499ff7210 */ /* 0x000fe40007f3e0ff */
[----:B------:R-:W-:Y:S02]  /*48b0*/  LEA.HI R181, R0, 0x6e, RZ, 0x1a ;  /* 0x0000006e00b57811 */ /* 0x000fe400078fd0ff */
[----:B------:R-:W-:-:S02]  /*48c0*/  ISETP.GE.AND P0, PT, R119, UR58, PT ;  /* 0x0000003a77007c0c */ /* 0x000fc4000bf06270 */
[-C--:B------:R-:W-:Y:S02]  /*48d0*/  LEA.HI.X.SX32 R205, R155, R69.reuse, 0x1, P2 ;  /* 0x000000459bcd7211 */ /* 0x080fe400010f0eff */
[-C--:B------:R-:W-:Y:S01]  /*48e0*/  LEA.HI.X.SX32 R179, R153, R69.reuse, 0x1, P1 ;  /* 0x0000004599b37211 */ /* 0x080fe200008f0eff */
[--C-:B------:R-:W-:Y:S01]  /*48f0*/  IMAD.IADD R204, R155, 0x1, R68.reuse ;  /* 0x000000019bcc7824 */ /* 0x100fe200078e0244 */
[----:B------:R-:W-:Y:S02]  /*4900*/  ISETP.GE.AND P5, PT, R181, UR58, PT ;  /* 0x0000003ab5007c0c */ /* 0x000fe4000bfa6270 */
[----:B------:R-:W-:Y:S02]  /*4910*/  PRMT R207, RZ, 0x7610, R207 ;  /* 0x00007610ffcf7816 */ /* 0x000fe400000000cf */
[-C--:B------:R-:W-:Y:S02]  /*4920*/  IADD3 RZ, P2, R151, R68.reuse, RZ ;  /* 0x0000004497ff7210 */ /* 0x080fe40007f5e0ff */
[----:B------:R-:W-:Y:S01]  /*4930*/  IADD3 RZ, P1, R127, R68, RZ ;  /* 0x000000447fff7210 */ /* 0x000fe20007f3e0ff */
[----:B------:R-:W-:Y:S01]  /*4940*/  IMAD.IADD R178, R153, 0x1, R68 ;  /* 0x0000000199b27824 */ /* 0x000fe200078e0244 */
[----:B------:R-:W-:Y:S01]  /*4950*/  PRMT R220, RZ, 0x7610, R220 ;  /* 0x00007610ffdc7816 */ /* 0x000fe200000000dc */
[C---:B0-----:R-:W-:Y:S01]  /*4960*/  IMAD.IADD R202, R151.reuse, 0x1, R68 ;  /* 0x0000000197ca7824 */ /* 0x041fe200078e0244 */
[----:B------:R-:W-:Y:S01]  /*4970*/  PRMT R219, RZ, 0x7610, R219 ;  /* 0x00007610ffdb7816 */ /* 0x000fe200000000db */
[----:B------:R-:W3:Y:S01]  /*4980*/  @!P4 LDG.E.U8 R207, desc[UR40][R204.64] ;  /* 0x00000028cccfc981 */ /* 0x000ee2000c1e1100 */
[----:B------:R-:W-:-:S02]  /*4990*/  LEA.HI.X.SX32 R203, R151, R69, 0x1, P2 ;  /* 0x0000004597cb7211 */ /* 0x000fc400010f0eff */
[----:B-1----:R-:W-:Y:S01]  /*49a0*/  LEA.HI.X.SX32 R135, R127, R69, 0x1, P1 ;  /* 0x000000457f877211 */ /* 0x002fe200008f0eff */
[----:B------:R0:W3:Y:S01]  /*49b0*/  @!P3 LDG.E.U8 R220, desc[UR40][R178.64] ;  /* 0x00000028b2dcb981 */ /* 0x0000e2000c1e1100 */
[-C--:B------:R-:W-:Y:S02]  /*49c0*/  IADD3 RZ, P1, R147, R68.reuse, RZ ;  /* 0x0000004493ff7210 */ /* 0x080fe40007f3e0ff */
[----:B------:R-:W-:Y:S01]  /*49d0*/  IADD3 RZ, P2, R149, R68, RZ ;  /* 0x0000004495ff7210 */ /* 0x000fe20007f5e0ff */
[----:B------:R-:W-:Y:S01]  /*49e0*/  IMAD.IADD R134, R127, 0x1, R68 ;  /* 0x000000017f867824 */ /* 0x000fe200078e0244 */
[----:B------:R-:W-:Y:S01]  /*49f0*/  PRMT R217, RZ, 0x7610, R217 ;  /* 0x00007610ffd97816 */ /* 0x000fe200000000d9 */
[----:B------:R-:W3:Y:S01]  /*4a00*/  @!P0 LDG.E.U8 R219, desc[UR40][R202.64] ;  /* 0x00000028cadb8981 */ /* 0x000ee2000c1e1100 */
[----:B------:R-:W-:Y:S02]  /*4a10*/  ISETP.GE.AND P4, PT, R121, UR58, PT ;  /* 0x0000003a79007c0c */ /* 0x000fe4000bf86270 */
[----:B------:R-:W-:-:S02]  /*4a20*/  ISETP.GE.AND P0, PT, R122, UR58, PT ;  /* 0x0000003a7a007c0c */ /* 0x000fc4000bf06270 */
[-C--:B0-----:R-:W-:Y:S01]  /*4a30*/  LEA.HI.X.SX32 R179, R147, R69.reuse, 0x1, P1 ;  /* 0x0000004593b37211 */ /* 0x081fe200008f0eff */
[----:B------:R0:W3:Y:S01]  /*4a40*/  @!P5 LDG.E.U8 R217, desc[UR40][R134.64] ;  /* 0x0000002886d9d981 */ /* 0x0000e2000c1e1100 */
[-C--:B------:R-:W-:Y:S02]  /*4a50*/  LEA.HI.X.SX32 R205, R149, R69.reuse, 0x1, P2 ;  /* 0x0000004595cd7211 */ /* 0x080fe400010f0eff */
[----:B------:R-:W-:Y:S02]  /*4a60*/  IADD3 RZ, P1, R145, R68, RZ ;  /* 0x0000004491ff7210 */ /* 0x000fe40007f3e0ff */
[----:B------:R-:W-:Y:S01]  /*4a70*/  ISETP.GE.AND P2, PT, R123, UR58, PT ;  /* 0x0000003a7b007c0c */ /* 0x000fe2000bf46270 */
[----:B------:R-:W-:Y:S01]  /*4a80*/  IMAD.IADD R178, R147, 0x1, R68 ;  /* 0x0000000193b27824 */ /* 0x000fe200078e0244 */
[----:B------:R-:W-:Y:S02]  /*4a90*/  PRMT R215, RZ, 0x7610, R215 ;  /* 0x00007610ffd77816 */ /* 0x000fe400000000d7 */
[----:B0-----:R-:W-:-:S02]  /*4aa0*/  LEA.HI.X.SX32 R135, R145, R69, 0x1, P1 ;  /* 0x0000004591877211 */ /* 0x001fc400008f0eff */
[-C--:B------:R-:W-:Y:S01]  /*4ab0*/  IADD3 RZ, P1, R143, R68.reuse, RZ ;  /* 0x000000448fff7210 */ /* 0x080fe20007f3e0ff */
[----:B------:R-:W-:Y:S01]  /*4ac0*/  IMAD.IADD R134, R145, 0x1, R68 ;  /* 0x0000000191867824 */ /* 0x000fe200078e0244 */
[----:B------:R-:W-:Y:S01]  /*4ad0*/  PRMT R214, RZ, 0x7610, R214 ;  /* 0x00007610ffd67816 */ /* 0x000fe200000000d6 */
[C---:B------:R-:W-:Y:S01]  /*4ae0*/  IMAD.IADD R202, R143.reuse, 0x1, R68 ;  /* 0x000000018fca7824 */ /* 0x040fe200078e0244 */
[----:B------:R-:W-:Y:S01]  /*4af0*/  PRMT R213, RZ, 0x7610, R213 ;  /* 0x00007610ffd57816 */ /* 0x000fe200000000d5 */
[----:B------:R0:W3:Y:S01]  /*4b00*/  @!P4 LDG.E.U8 R215, desc[UR40][R178.64] ;  /* 0x00000028b2d7c981 */ /* 0x0000e2000c1e1100 */
[----:B------:R-:W-:Y:S02]  /*4b10*/  LEA.HI.X.SX32 R203, R143, R69, 0x1, P1 ;  /* 0x000000458fcb7211 */ /* 0x000fe400008f0eff */
[----:B------:R-:W-:Y:S01]  /*4b20*/  ISETP.GE.AND P1, PT, R124, UR58, PT ;  /* 0x0000003a7c007c0c */ /* 0x000fe2000bf26270 */
[----:B------:R1:W3:Y:S01]  /*4b30*/  @!P0 LDG.E.U8 R214, desc[UR40][R134.64] ;  /* 0x0000002886d68981 */ /* 0x0002e2000c1e1100 */
[----:B------:R-:W-:-:S03]  /*4b40*/  IADD3 RZ, P0, R141, R68, RZ ;  /* 0x000000448dff7210 */ /* 0x000fc60007f1e0ff */
[----:B------:R5:W3:Y:S01]  /*4b50*/  @!P2 LDG.E.U8 R213, desc[UR40][R202.64] ;  /* 0x00000028cad5a981 */ /* 0x000ae2000c1e1100 */
[----:B0-----:R-:W-:Y:S02]  /*4b60*/  LOP3.LUT R178, R3, 0x7a, RZ, 0xfc, !PT ;  /* 0x0000007a03b27812 */ /* 0x001fe400078efcff */
[----:B------:R-:W-:Y:S02]  /*4b70*/  PRMT R212, RZ, 0x7610, R212 ;  /* 0x00007610ffd47816 */ /* 0x000fe400000000d4 */
[----:B------:R-:W-:Y:S01]  /*4b80*/  ISETP.GE.AND P2, PT, R178, UR58, PT ;  /* 0x0000003ab2007c0c */ /* 0x000fe2000bf46270 */
[C-C-:B------:R-:W-:Y:S01]  /*4b90*/  IMAD.IADD R178, R141.reuse, 0x1, R68.reuse ;  /* 0x000000018db27824 */ /* 0x140fe200078e0244 */
[----:B------:R-:W-:Y:S02]  /*4ba0*/  LEA.HI.X.SX32 R179, R141, R69, 0x1, P0 ;  /* 0x000000458db37211 */ /* 0x000fe400000f0eff */
[----:B------:R-:W-:Y:S02]  /*4bb0*/  IADD3 RZ, P0, R139, R68, RZ ;  /* 0x000000448bff7210 */ /* 0x000fe40007f1e0ff */
[----:B------:R-:W-:Y:S01]  /*4bc0*/  LOP3.LUT R181, R3, 0x7c, RZ, 0xfc, !PT ;  /* 0x0000007c03b57812 */ /* 0x000fe200078efcff */
[----:B------:R-:W3:Y:S01]  /*4bd0*/  @!P1 LDG.E.U8 R212, desc[UR40][R178.64] ;  /* 0x00000028b2d49981 */ /* 0x000ee2000c1e1100 */
[----:B------:R-:W-:Y:S01]  /*4be0*/  ISETP.GE.AND P3, PT, R120, UR58, PT ;  /* 0x0000003a78007c0c */ /* 0x000fe2000bf66270 */
[----:B-1----:R-:W-:Y:S01]  /*4bf0*/  IMAD.IADD R134, R139, 0x1, R68 ;  /* 0x000000018b867824 */ /* 0x002fe200078e0244 */
[----:B------:R-:W-:-:S02]  /*4c00*/  PRMT R211, RZ, 0x7610, R211 ;  /* 0x00007610ffd37816 */ /* 0x000fc400000000d3 */
[----:B------:R-:W-:Y:S02]  /*4c10*/  LEA.HI.X.SX32 R135, R139, R69, 0x1, P0 ;  /* 0x000000458b877211 */ /* 0x000fe400000f0eff */
[----:B------:R-:W-:Y:S02]  /*4c20*/  ISETP.GE.AND P1, PT, R181, UR58, PT ;  /* 0x0000003ab5007c0c */ /* 0x000fe4000bf26270 */
[----:B------:R-:W-:Y:S01]  /*4c30*/  LEA.HI R181, R0, 0x7e, RZ, 0x1a ;  /* 0x0000007e00b57811 */ /* 0x000fe200078fd0ff */
[----:B------:R0:W3:Y:S01]  /*4c40*/  @!P2 LDG.E.U8 R211, desc[UR40][R134.64] ;  /* 0x0000002886d3a981 */ /* 0x0000e2000c1e1100 */
[----:B------:R-:W-:Y:S01]  /*4c50*/  IADD3 RZ, P0, R133, R68, RZ ;  /* 0x0000004485ff7210 */ /* 0x000fe20007f1e0ff */
[----:B------:R-:W-:Y:S01]  /*4c60*/  IMAD.IADD R204, R149, 0x1, R68 ;  /* 0x0000000195cc7824 */ /* 0x000fe200078e0244 */
[----:B------:R-:W-:Y:S02]  /*4c70*/  PRMT R216, RZ, 0x7610, R216 ;  /* 0x00007610ffd87816 */ /* 0x000fe400000000d8 */
[----:B------:R-:W-:-:S02]  /*4c80*/  ISETP.GE.AND P2, PT, R181, UR58, PT ;  /* 0x0000003ab5007c0c */ /* 0x000fc4000bf46270 */
[-C--:B-----5:R-:W-:Y:S02]  /*4c90*/  LEA.HI.X.SX32 R203, R133, R69.reuse, 0x1, P0 ;  /* 0x0000004585cb7211 */ /* 0x0a0fe400000f0eff */
[----:B------:R-:W-:Y:S01]  /*4ca0*/  IADD3 RZ, P0, R125, R68, RZ ;  /* 0x000000447dff7210 */ /* 0x000fe20007f1e0ff */
[----:B------:R1:W5:Y:S01]  /*4cb0*/  @!P3 LDG.E.U8 R216, desc[UR40][R204.64] ;  /* 0x00000028ccd8b981 */ /* 0x000362000c1e1100 */
[----:B------:R-:W-:Y:S01]  /*4cc0*/  PRMT R209, RZ, 0x7610, R209 ;  /* 0x00007610ffd17816 */ /* 0x000fe200000000d1 */
[--C-:B------:R-:W-:Y:S01]  /*4cd0*/  IMAD.IADD R202, R133, 0x1, R68.reuse ;  /* 0x0000000185ca7824 */ /* 0x100fe200078e0244 */
[C---:B0-----:R-:W-:Y:S01]  /*4ce0*/  LEA.HI.X.SX32 R135, R125.reuse, R69, 0x1, P0 ;  /* 0x000000457d877211 */ /* 0x041fe200000f0eff */
[----:B------:R-:W-:-:S03]  /*4cf0*/  IMAD.IADD R134, R125, 0x1, R68 ;  /* 0x000000017d867824 */ /* 0x000fc600078e0244 */
[----:B------:R-:W5:Y:S01]  /*4d00*/  @!P1 LDG.E.U8 R209, desc[UR40][R202.64] ;  /* 0x00000028cad19981 */ /* 0x000f62000c1e1100 */
[----:B-1----:R-:W-:-:S06]  /*4d10*/  PRMT R205, RZ, 0x7610, R205 ;  /* 0x00007610ffcd7816 */ /* 0x002fcc00000000cd */
[----:B------:R0:W5:Y:S01]  /*4d20*/  @!P2 LDG.E.U8 R205, desc[UR40][R134.64] ;  /* 0x0000002886cda981 */ /* 0x000162000c1e1100 */
[----:B------:R-:W-:Y:S02]  /*4d30*/  ISETP.GE.AND P0, PT, R71, UR58, PT ;  /* 0x0000003a47007c0c */ /* 0x000fe4000bf06270 */
[----:B------:R-:W-:Y:S02]  /*4d40*/  SHF.R.S32.HI R179, RZ, 0x1f, R138 ;  /* 0x0000001fffb37819 */ /* 0x000fe4000001148a */
[----:B------:R-:W-:Y:S02]  /*4d50*/  PRMT R178, RZ, 0x7610, R178 ;  /* 0x00007610ffb27816 */ /* 0x000fe400000000b2 */
[----:B0-----:R-:W-:-:S04]  /*4d60*/  IADD3 R134, P1, R138, UR45, RZ ;  /* 0x0000002d8a867c10 */ /* 0x001fc8000ff3e0ff */
[C---:B------:R-:W-:Y:S01]  /*4d70*/  IADD3.X R135, R179.reuse, UR10, RZ, P1, !PT ;  /* 0x0000000ab3877c10 */ /* 0x040fe20008ffe4ff */
[----:B------:R-:W-:Y:S01]  /*4d80*/  BAR.SYNC.DEFER_BLOCKING 0x0 ;  /* 0x0000000000007b1d */ /* 0x000fe20000010000 */
[C---:B------:R-:W-:Y:S02]  /*4d90*/  IADD3 R202, P1, R138.reuse, UR44, RZ ;  /* 0x0000002c8aca7c10 */ /* 0x040fe4000ff3e0ff */
[----:B------:R-:W-:Y:S02]  /*4da0*/  PRMT R189, RZ, 0x7610, R189 ;  /* 0x00007610ffbd7816 */ /* 0x000fe400000000bd */
[----:B------:R-:W-:Y:S02]  /*4db0*/  IADD3.X R203, R179, UR9, RZ, P1, !PT ;  /* 0x00000009b3cb7c10 */ /* 0x000fe40008ffe4ff */
[----:B------:R-:W-:Y:S02]  /*4dc0*/  PRMT R187, RZ, 0x7610, R187 ;  /* 0x00007610ffbb7816 */ /* 0x000fe400000000bb */
[----:B------:R-:W-:Y:S01]  /*4dd0*/  PRMT R196, RZ, 0x7610, R196 ;  /* 0x00007610ffc47816 */ /* 0x000fe200000000c4 */
[----:B------:R0:W5:Y:S04]  /*4de0*/  @!P0 LDG.E.U8 R178, desc[UR40][R134.64] ;  /* 0x0000002886b28981 */ /* 0x000168000c1e1100 */
[----:B------:R1:W5:Y:S01]  /*4df0*/  @!P0 LDG.E.U8 R189, desc[UR40][R202.64] ;  /* 0x00000028cabd8981 */ /* 0x000362000c1e1100 */
[----:B0-----:R-:W-:-:S04]  /*4e00*/  IADD3 R134, P1, R138, UR43, RZ ;  /* 0x0000002b8a867c10 */ /* 0x001fc8000ff3e0ff */
[----:B------:R-:W-:Y:S02]  /*4e10*/  IADD3.X R135, R179, UR8, RZ, P1, !PT ;  /* 0x00000008b3877c10 */ /* 0x000fe40008ffe4ff */
[----:B-1----:R-:W-:-:S03]  /*4e20*/  IADD3 R202, P1, R138, UR42, RZ ;  /* 0x0000002a8aca7c10 */ /* 0x002fc6000ff3e0ff */
[----:B------:R0:W5:Y:S01]  /*4e30*/  @!P0 LDG.E.U8 R187, desc[UR40][R134.64] ;  /* 0x0000002886bb8981 */ /* 0x000162000c1e1100 */
[----:B------:R-:W-:Y:S02]  /*4e40*/  IADD3.X R203, R179, UR7, RZ, P1, !PT ;  /* 0x00000007b3cb7c10 */ /* 0x000fe40008ffe4ff */
[----:B------:R-:W-:-:S03]  /*4e50*/  PRMT R194, RZ, 0x7610, R194 ;  /* 0x00007610ffc27816 */ /* 0x000fc600000000c2 */
[----:B------:R1:W5:Y:S01]  /*4e60*/  @!P0 LDG.E.U8 R196, desc[UR40][R202.64] ;  /* 0x00000028cac48981 */ /* 0x000362000c1e1100 */
[----:B0-----:R-:W-:-:S04]  /*4e70*/  IADD3 R134, P1, R138, UR39, RZ ;  /* 0x000000278a867c10 */ /* 0x001fc8000ff3e0ff */
[C---:B------:R-:W-:Y:S02]  /*4e80*/  IADD3.X R135, R179.reuse, UR6, RZ, P1, !PT ;  /* 0x00000006b3877c10 */ /* 0x040fe40008ffe4ff */
[----:B-1----:R-:W-:Y:S02]  /*4e90*/  IADD3 R202, P1, R138, R53, RZ ;  /* 0x000000358aca7210 */ /* 0x002fe40007f3e0ff */
[----:B------:R-:W-:Y:S01]  /*4ea0*/  PRMT R204, RZ, 0x7610, R204 ;  /* 0x00007610ffcc7816 */ /* 0x000fe200000000cc */
[----:B------:R0:W5:Y:S02]  /*4eb0*/  @!P0 LDG.E.U8 R194, desc[UR40][R134.64] ;  /* 0x0000002886c28981 */ /* 0x000164000c1e1100 */
[----:B------:R-:W-:-:S05]  /*4ec0*/  IMAD.X R203, R179, 0x1, R64, P1 ;  /* 0x00000001b3cb7824 */ /* 0x000fca00008e0640 */
[----:B------:R1:W5:Y:S01]  /*4ed0*/  @!P0 LDG.E.U8 R204, desc[UR40][R202.64] ;  /* 0x00000028cacc8981 */ /* 0x000362000c1e1100 */
[----:B0-----:R-:W-:-:S05]  /*4ee0*/  IADD3 R134, P1, R138, R55, RZ ;  /* 0x000000378a867210 */ /* 0x001fca0007f3e0ff */
[----:B------:R-:W-:Y:S01]  /*4ef0*/  IMAD.X R135, R179, 0x1, R67, P1 ;  /* 0x00000001b3877824 */ /* 0x000fe200008e0643 */
[----:B-1----:R-:W-:Y:S02]  /*4f00*/  PRMT R202, RZ, 0x7610, R202 ;  /* 0x00007610ffca7816 */ /* 0x002fe400000000ca */
[----:B------:R-:W-:-:S04]  /*4f10*/  PRMT R199, RZ, 0x7610, R199 ;  /* 0x00007610ffc77816 */ /* 0x000fc800000000c7 */
[----:B------:R0:W5:Y:S01]  /*4f20*/  @!P0 LDG.E.U8 R202, desc[UR40][R134.64] ;  /* 0x0000002886ca8981 */ /* 0x000162000c1e1100 */
[----:B------:R-:W-:Y:S01]  /*4f30*/  IMAD.SHL.U32 R181, R0, 0x80, RZ ;  /* 0x0000008000b57824 */ /* 0x000fe200078e00ff */
[----:B0-----:R-:W-:-:S04]  /*4f40*/  IADD3 R134, P1, R138, UR57, RZ ;  /* 0x000000398a867c10 */ /* 0x001fc8000ff3e0ff */
[----:B------:R-:W-:Y:S01]  /*4f50*/  IADD3.X R135, R179, UR38, RZ, P1, !PT ;  /* 0x00000026b3877c10 */ /* 0x000fe20008ffe4ff */
[----:B------:R-:W-:-:S04]  /*4f60*/  IMAD.SHL.U32 R210, R0, 0x10, RZ ;  /* 0x0000001000d27824 */ /* 0x000fc800078e00ff */
[----:B------:R0:W5:Y:S01]  /*4f70*/  @!P0 LDG.E.U8 R199, desc[UR40][R134.64] ;  /* 0x0000002886c78981 */ /* 0x000162000c1e1100 */
[----:B------:R-:W-:Y:S02]  /*4f80*/  PRMT R203, RZ, 0x7610, R203 ;  /* 0x00007610ffcb7816 */ /* 0x000fe400000000cb */
[----:B------:R-:W-:Y:S02]  /*4f90*/  LOP3.LUT R181, R181, 0x1f80, RZ, 0xc0, !PT ;  /* 0x00001f80b5b57812 */ /* 0x000fe400078ec0ff */
[----:B0-----:R-:W-:-:S04]  /*4fa0*/  IADD3 R134, P1, R138, UR56, RZ ;  /* 0x000000388a867c10 */ /* 0x001fc8000ff3e0ff */
[----:B------:R-:W-:Y:S02]  /*4fb0*/  IADD3.X R135, R179, UR37, RZ, P1, !PT ;  /* 0x00000025b3877c10 */ /* 0x000fe40008ffe4ff */
[----:B------:R-:W-:-:S03]  /*4fc0*/  LOP3.LUT R210, R181, 0x70, R210, 0xf8, !PT ;  /* 0x00000070b5d27812 */ /* 0x000fc600078ef8d2 */
[----:B------:R0:W5:Y:S01]  /*4fd0*/  @!P0 LDG.E.U8 R203, desc[UR40][R134.64] ;  /* 0x0000002886cb8981 */ /* 0x000162000c1e1100 */
[----:B------:R-:W-:Y:S02]  /*4fe0*/  LOP3.LUT R183, R210, R3, RZ, 0xfc, !PT ;  /* 0x00000003d2b77212 */ /* 0x000fe400078efcff */
[----:B------:R-:W-:Y:S02]  /*4ff0*/  PRMT R210, RZ, 0x7610, R210 ;  /* 0x00007610ffd27816 */ /* 0x000fe400000000d2 */
[----:B0-----:R-:W-:-:S04]  /*5000*/  IADD3 R134, P1, R138, UR55, RZ ;  /* 0x000000378a867c10 */ /* 0x001fc8000ff3e0ff */
[----:B------:R-:W-:-:S05]  /*5010*/  IADD3.X R135, R179, UR36, RZ, P1, !PT ;  /* 0x00000024b3877c10 */ /* 0x000fca0008ffe4ff */
[----:B------:R0:W5:Y:S01]  /*5020*/  @!P0 LDG.E.U8 R210, desc[UR40][R134.64] ;  /* 0x0000002886d28981 */ /* 0x000162000c1e1100 */
[----:B------:R-:W-:Y:S02]  /*5030*/  PRMT R181, RZ, 0x7610, R181 ;  /* 0x00007610ffb57816 */ /* 0x000fe400000000b5 */
[----:B0-----:R-:W-:-:S04]  /*5040*/  IADD3 R134, P1, R138, UR54, RZ ;  /* 0x000000368a867c10 */ /* 0x001fc8000ff3e0ff */
[----:B------:R-:W-:Y:S01]  /*5050*/  IADD3.X R135, R179, UR35, RZ, P1, !PT ;  /* 0x00000023b3877c10 */ /* 0x000fe20008ffe4ff */
[----:B------:R0:W-:Y:S04]  /*5060*/  STS.U8 [R183+UR59], R186 ;  /* 0x000000bab7007988 */ /* 0x0001e8000800003b */
[----:B------:R1:W5:Y:S01]  /*5070*/  @!P0 LDG.E.U8 R181, desc[UR40][R134.64] ;  /* 0x0000002886b58981 */ /* 0x000362000c1e1100 */
[----:B0-----:R-:W-:Y:S02]  /*5080*/  PRMT R186, RZ, 0x7610, R186 ;  /* 0x00007610ffba7816 */ /* 0x001fe400000000ba */
[----:B-1----:R-:W-:-:S04]  /*5090*/  IADD3 R134, P1, R138, UR53, RZ ;  /* 0x000000358a867c10 */ /* 0x002fc8000ff3e0ff */
[----:B------:R-:W-:Y:S01]  /*50a0*/  IADD3.X R135, R179, UR34, RZ, P1, !PT ;  /* 0x00000022b3877c10 */ /* 0x000fe20008ffe4ff */
[----:B------:R0:W-:Y:S04]  /*50b0*/  STS.U8 [R183+UR59+0x2], R184 ;  /* 0x000002b8b7007988 */ /* 0x0001e8000800003b */
        /* <DEDUP_REMOVED lines=23> */
[C---:B------:R-:W-:Y:S01]  /*5230*/  IADD3.X R135, R179.reuse, UR13, RZ, P1, !PT ;  /* 0x0000000db3877c10 */ /* 0x040fe20008ffe4ff */
[----:B------:R0:W-:Y:S04]  /*5240*/  STS.U8 [R183+UR59+0xe], R208 ;  /* 0x00000ed0b7007988 */ /* 0x0001e8000800003b */
[----:B------:R1:W5:Y:S01]  /*5250*/  @!P0 LDG.E.U8 R198, desc[UR40][R134.64] ;  /* 0x0000002886c68981 */ /* 0x000362000c1e1100 */
[----:B0-----:R-:W-:Y:S02]  /*5260*/  PRMT R208, RZ, 0x7610, R208 ;  /* 0x00007610ffd07816 */ /* 0x001fe400000000d0 */
[----:B-1----:R-:W-:Y:S01]  /*5270*/  IADD3 R134, P1, R138, UR47, RZ ;  /* 0x0000002f8a867c10 */ /* 0x002fe2000ff3e0ff */
[----:B------:R0:W-:Y:S03]  /*5280*/  STS.U8 [R183+UR59+0xa], R197 ;  /* 0x00000ac5b7007988 */ /* 0x0001e6000800003b */
[----:B------:R-:W-:-:S05]  /*5290*/  IADD3.X R135, R179, UR12, RZ, P1, !PT ;  /* 0x0000000cb3877c10 */ /* 0x000fca0008ffe4ff */
[----:B------:R1:W5:Y:S01]  /*52a0*/  @!P0 LDG.E.U8 R208, desc[UR40][R134.64] ;  /* 0x0000002886d08981 */ /* 0x000362000c1e1100 */
[----:B0-----:R-:W-:-:S05]  /*52b0*/  LOP3.LUT R197, R183, 0x10, RZ, 0x3c, !PT ;  /* 0x00000010b7c57812 */ /* 0x001fca00078e3cff */
[----:B----4-:R0:W-:Y:S01]  /*52c0*/  STS.U8 [R197+UR59], R182 ;  /* 0x000000b6c5007988 */ /* 0x0101e2000800003b */
[----:B-1----:R-:W-:-:S04]  /*52d0*/  IADD3 R134, P1, R138, UR46, RZ ;  /* 0x0000002e8a867c10 */ /* 0x002fc8000ff3e0ff */
[----:B------:R-:W-:Y:S02]  /*52e0*/  IADD3.X R135, R179, UR11, RZ, P1, !PT ;  /* 0x0000000bb3877c10 */ /* 0x000fe40008ffe4ff */
[----:B0-----:R-:W-:Y:S01]  /*52f0*/  PRMT R182, RZ, 0x7610, R182 ;  /* 0x00007610ffb67816 */ /* 0x001fe200000000b6 */
[----:B------:R0:W-:Y:S05]  /*5300*/  STS.U8 [R197+UR59+0x2], R195 ;  /* 0x000002c3c5007988 */ /* 0x0001ea000800003b */
[----:B------:R1:W4:Y:S01]  /*5310*/  @!P0 LDG.E.U8 R182, desc[UR40][R134.64] ;  /* 0x0000002886b68981 */ /* 0x000322000c1e1100 */
[----:B0-----:R-:W-:Y:S02]  /*5320*/  PRMT R195, RZ, 0x7610, R195 ;  /* 0x00007610ffc37816 */ /* 0x001fe400000000c3 */
[----:B-1----:R-:W-:-:S05]  /*5330*/  IADD3 R134, P1, R138, R51, RZ ;  /* 0x000000338a867210 */ /* 0x002fca0007f3e0ff */
[----:B------:R-:W-:Y:S01]  /*5340*/  IMAD.X R135, R179, 0x1, R63, P1 ;  /* 0x00000001b3877824 */ /* 0x000fe200008e063f */
[----:B------:R0:W-:Y:S04]  /*5350*/  STS.U8 [R197+UR59+0x4], R191 ;  /* 0x000004bfc5007988 */ /* 0x0001e8000800003b */
        /* <DEDUP_REMOVED lines=28> */
[----:B------:R-:W-:-:S05]  /*5520*/  IMAD.X R135, R179, 0x1, R62, P1 ;  /* 0x00000001b3877824 */ /* 0x000fca00008e063e */
[----:B------:R0:W4:Y:S01]  /*5530*/  @!P0 LDG.E.U8 R201, desc[UR40][R134.64] ;  /* 0x0000002886c98981 */ /* 0x000122000c1e1100 */
[----:B------:R-:W-:Y:S02]  /*5540*/  PRMT R197, RZ, 0x7610, R197 ;  /* 0x00007610ffc57816 */ /* 0x000fe400000000c5 */
[----:B0-----:R-:W-:-:S05]  /*5550*/  IADD3 R134, P1, R138, R46, RZ ;  /* 0x0000002e8a867210 */ /* 0x001fca0007f3e0ff */
[----:B------:R-:W-:Y:S01]  /*5560*/  IMAD.X R135, R179, 0x1, R60, P1 ;  /* 0x00000001b3877824 */ /* 0x000fe200008e063c */
[----:B------:R-:W-:-:S04]  /*5570*/  LOP3.LUT R183, R183, 0x20, RZ, 0x3c, !PT ;  /* 0x00000020b7b77812 */ /* 0x000fc800078e3cff */
[----:B------:R0:W4:Y:S04]  /*5580*/  @!P0 LDG.E.U8 R197, desc[UR40][R134.64] ;  /* 0x0000002886c58981 */ /* 0x000128000c1e1100 */
[----:B------:R1:W-:Y:S01]  /*5590*/  STS.U8 [R183+UR59], R193 ;  /* 0x000000c1b7007988 */ /* 0x0003e2000800003b */
[----:B0-----:R-:W-:-:S03]  /*55a0*/  IADD3 R134, P1, R138, R44, RZ ;  /* 0x0000002c8a867210 */ /* 0x001fc60007f3e0ff */
[----:B------:R0:W-:Y:S01]  /*55b0*/  STS.U8 [R183+UR59+0x6], R136 ;  /* 0x00000688b7007988 */ /* 0x0001e2000800003b */
[----:B-1----:R-:W-:Y:S01]  /*55c0*/  PRMT R193, RZ, 0x7610, R193 ;  /* 0x00007610ffc17816 */ /* 0x002fe200000000c1 */
[----:B------:R-:W-:Y:S02]  /*55d0*/  IMAD.X R135, R179, 0x1, R58, P1 ;  /* 0x00000001b3877824 */ /* 0x000fe400008e063a */
[----:B------:R1:W-:Y:S04]  /*55e0*/  STS.U8 [R183+UR59+0x4], R137 ;  /* 0x00000489b7007988 */ /* 0x0003e8000800003b */
[----:B------:R2:W4:Y:S01]  /*55f0*/  @!P0 LDG.E.U8 R193, desc[UR40][R134.64] ;  /* 0x0000002886c18981 */ /* 0x000522000c1e1100 */
[----:B0-----:R-:W-:-:S05]  /*5600*/  IADD3 R136, P1, R138, R42, RZ ;  /* 0x0000002a8a887210 */ /* 0x001fca0007f3e0ff */
[----:B-1----:R-:W-:Y:S01]  /*5610*/  IMAD.X R137, R179, 0x1, R56, P1 ;  /* 0x00000001b3897824 */ /* 0x002fe200008e0638 */
[----:B------:R0:W-:Y:S01]  /*5620*/  STS.U8 [R183+UR59+0x8], R250 ;  /* 0x000008fab7007988 */ /* 0x0001e2000800003b */
[----:B--2---:R-:W-:-:S03]  /*5630*/  IADD3 R134, P1, R138, R40, RZ ;  /* 0x000000288a867210 */ /* 0x004fc60007f3e0ff */
[----:B------:R1:W-:Y:S02]  /*5640*/  STS.U8 [R183+UR59+0x2], R249 ;  /* 0x000002f9b7007988 */ /* 0x0003e4000800003b */
[----:B------:R-:W-:Y:S01]  /*5650*/  IMAD.X R135, R179, 0x1, R54, P1 ;  /* 0x00000001b3877824 */ /* 0x000fe200008e0636 */
[----:B0-----:R-:W-:Y:S02]  /*5660*/  PRMT R250, RZ, 0x7610, R250 ;  /* 0x00007610fffa7816 */ /* 0x001fe400000000fa */
[----:B-1----:R-:W-:-:S04]  /*5670*/  PRMT R249, RZ, 0x7610, R249 ;  /* 0x00007610fff97816 */ /* 0x002fc800000000f9 */
[----:B------:R0:W2:Y:S04]  /*5680*/  @!P0 LDG.E.U8 R250, desc[UR40][R134.64] ;  /* 0x0000002886fa8981 */ /* 0x0000a8000c1e1100 */
[----:B------:R1:W2:Y:S01]  /*5690*/  @!P0 LDG.E.U8 R249, desc[UR40][R136.64] ;  /* 0x0000002888f98981 */ /* 0x0002a2000c1e1100 */
[C---:B0-----:R-:W-:Y:S02]  /*56a0*/  IMAD.SHL.U32 R134, R0.reuse, 0x80, RZ ;  /* 0x0000008000867824 */ /* 0x041fe400078e00ff */
[----:B------:R-:W-:Y:S01]  /*56b0*/  IMAD.SHL.U32 R135, R0, 0x10, RZ ;  /* 0x0000001000877824 */ /* 0x000fe200078e00ff */
[----:B-1----:R-:W-:Y:S02]  /*56c0*/  IADD3 R136, P1, R138, R23, RZ ;  /* 0x000000178a887210 */ /* 0x002fe40007f3e0ff */
[----:B------:R-:W-:Y:S01]  /*56d0*/  LOP3.LUT R134, R134, 0x1f80, RZ, 0xc0, !PT ;  /* 0x00001f8086867812 */ /* 0x000fe200078ec0ff */
[----:B------:R0:W-:Y:S02]  /*56e0*/  STS.U8 [R183+UR59+0xa], R252 ;  /* 0x00000afcb7007988 */ /* 0x0001e4000800003b */
[----:B------:R-:W-:-:S02]  /*56f0*/  IMAD.X R137, R179, 0x1, R52, P1 ;  /* 0x00000001b3897824 */ /* 0x000fc400008e0634 */
[----:B------:R1:W-:Y:S01]  /*5700*/  STS.U8 [R183+UR59+0xc], R251 ;  /* 0x00000cfbb7007988 */ /* 0x0003e2000800003b */
[----:B0-----:R-:W-:Y:S02]  /*5710*/  LOP3.LUT R252, R134, 0x70, R135, 0xf8, !PT ;  /* 0x0000007086fc7812 */ /* 0x001fe400078ef887 */
[----:B------:R-:W-:Y:S02]  /*5720*/  IADD3 R134, P1, R138, R70, RZ ;  /* 0x000000468a867210 */ /* 0x000fe40007f3e0ff */
[----:B-1----:R-:W-:-:S03]  /*5730*/  PRMT R251, RZ, 0x7610, R251 ;  /* 0x00007610fffb7816 */ /* 0x002fc600000000fb */
[----:B------:R-:W-:Y:S01]  /*5740*/  IMAD.X R135, R179, 0x1, R50, P1 ;  /* 0x00000001b3877824 */ /* 0x000fe200008e0632 */
[----:B------:R-:W-:Y:S02]  /*5750*/  PRMT R179, RZ, 0x7610, R179 ;  /* 0x00007610ffb37816 */ /* 0x000fe400000000b3 */
[----:B------:R0:W2:Y:S04]  /*5760*/  @!P0 LDG.E.U8 R251, desc[UR40][R136.64] ;  /* 0x0000002888fb8981 */ /* 0x0000a8000c1e1100 */
[----:B------:R1:W2:Y:S01]  /*5770*/  @!P0 LDG.E.U8 R179, desc[UR40][R134.64] ;  /* 0x0000002886b38981 */ /* 0x0002a2000c1e1100 */
[----:B------:R-:W-:-:S03]  /*5780*/  LOP3.LUT R252, R252, R3, RZ, 0xfc, !PT ;  /* 0x00000003fcfc7212 */ /* 0x000fc600078efcff */
[----:B------:R-:W-:Y:S01]  /*5790*/  STS.U8 [R183+UR59+0xe], R248 ;  /* 0x00000ef8b7007988 */ /* 0x000fe2000800003b */
[C---:B0-----:R-:W-:Y:S02]  /*57a0*/  LOP3.LUT R137, R252.reuse, 0x50, RZ, 0x3c, !PT ;  /* 0x00000050fc897812 */ /* 0x041fe400078e3cff */
[C---:B-1----:R-:W-:Y:S02]  /*57b0*/  LOP3.LUT R134, R252.reuse, 0x30, RZ, 0x3c, !PT ;  /* 0x00000030fc867812 */ /* 0x042fe400078e3cff */
[C---:B------:R-:W-:Y:S02]  /*57c0*/  LOP3.LUT R135, R252.reuse, 0x40, RZ, 0x3c, !PT ;  /* 0x00000040fc877812 */ /* 0x040fe400078e3cff */
[C---:B------:R-:W-:Y:S01]  /*57d0*/  LOP3.LUT R136, R252.reuse, 0x60, RZ, 0x3c, !PT ;  /* 0x00000060fc887812 */ /* 0x040fe200078e3cff */
[----:B------:R-:W-:Y:S01]  /*57e0*/  STS.U8 [R134+UR59], R242 ;  /* 0x000000f286007988 */ /* 0x000fe2000800003b */
[----:B------:R-:W-:-:S03]  /*57f0*/  LOP3.LUT R252, R252, 0x70, RZ, 0x3c, !PT ;  /* 0x00000070fcfc7812 */ /* 0x000fc600078e3cff */
[----:B------:R-:W-:Y:S04]  /*5800*/  STS.U8 [R134+UR59+0x2], R221 ;  /* 0x000002dd86007988 */ /* 0x000fe8000800003b */
[----:B------:R-:W-:Y:S04]  /*5810*/  STS.U8 [R134+UR59+0x4], R247 ;  /* 0x000004f786007988 */ /* 0x000fe8000800003b */
[----:B------:R-:W-:Y:S04]  /*5820*/  STS.U8 [R134+UR59+0x6], R246 ;  /* 0x000006f686007988 */ /* 0x000fe8000800003b */
[----:B------:R-:W-:Y:S04]  /*5830*/  STS.U8 [R134+UR59+0x8], R245 ;  /* 0x000008f586007988 */ /* 0x000fe8000800003b */
[----:B------:R-:W-:Y:S04]  /*5840*/  STS.U8 [R134+UR59+0xa], R244 ;  /* 0x00000af486007988 */ /* 0x000fe8000800003b */
[----:B------:R-:W-:Y:S04]  /*5850*/  STS.U8 [R134+UR59+0xc], R243 ;  /* 0x00000cf386007988 */ /* 0x000fe8000800003b */
[----:B------:R0:W-:Y:S04]  /*5860*/  STS.U8 [R134+UR59+0xe], R241 ;  /* 0x00000ef186007988 */ /* 0x0001e8000800003b */
[----:B------:R-:W-:Y:S04]  /*5870*/  STS.U8 [R135+UR59], R235 ;  /* 0x000000eb87007988 */ /* 0x000fe8000800003b */
[----:B------:R-:W-:Y:S01]  /*5880*/  STS.U8 [R135+UR59+0x2], R240 ;  /* 0x000002f087007988 */ /* 0x000fe2000800003b */
[----:B0-----:R-:W-:-:S03]  /*5890*/  LOP3.LUT R134, R71, 0x10, RZ, 0x3c, !PT ;  /* 0x0000001047867812 */ /* 0x001fc600078e3cff */
        /* <DEDUP_REMOVED lines=14> */
[----:B---3--:R0:W-:Y:S04]  /*5980*/  STS.U8 [R137+UR59+0xe], R226 ;  /* 0x00000ee289007988 */ /* 0x0081e8000800003b */
[----:B------:R-:W-:Y:S04]  /*5990*/  STS.U8 [R136+UR59], R225 ;  /* 0x000000e188007988 */ /* 0x000fe8000800003b */
[----:B------:R-:W-:Y:S04]  /*59a0*/  STS.U8 [R136+UR59+0x2], R224 ;  /* 0x000002e088007988 */ /* 0x000fe8000800003b */
[----:B------:R-:W-:Y:S04]  /*59b0*/  STS.U8 [R136+UR59+0x4], R223 ;  /* 0x000004df88007988 */ /* 0x000fe8000800003b */
[----:B------:R-:W-:Y:S04]  /*59c0*/  STS.U8 [R136+UR59+0x6], R222 ;  /* 0x000006de88007988 */ /* 0x000fe8000800003b */
[----:B------:R-:W-:Y:S04]  /*59d0*/  STS.U8 [R136+UR59+0x8], R207 ;  /* 0x000008cf88007988 */ /* 0x000fe8000800003b */
[----:B------:R-:W-:Y:S04]  /*59e0*/  STS.U8 [R136+UR59+0xa], R220 ;  /* 0x00000adc88007988 */ /* 0x000fe8000800003b */
[----:B------:R-:W-:Y:S04]  /*59f0*/  STS.U8 [R136+UR59+0xc], R219 ;  /* 0x00000cdb88007988 */ /* 0x000fe8000800003b */
[----:B------:R1:W-:Y:S01]  /*5a00*/  STS.U8 [R136+UR59+0xe], R217 ;  /* 0x00000ed988007988 */ /* 0x0003e2000800003b */
[----:B0-----:R-:W-:-:S03]  /*5a10*/  LOP3.LUT R137, R71, 0x50, RZ, 0x3c, !PT ;  /* 0x0000005047897812 */ /* 0x001fc600078e3cff */
[----:B-----5:R-:W-:Y:S04]  /*5a20*/  STS.U8 [R252+UR59], R216 ;  /* 0x000000d8fc007988 */ /* 0x020fe8000800003b */
[----:B------:R-:W-:Y:S01]  /*5a30*/  STS.U8 [R252+UR59+0x2], R215 ;  /* 0x000002d7fc007988 */ /* 0x000fe2000800003b */
[----:B-1----:R-:W-:-:S03]  /*5a40*/  LOP3.LUT R136, R71, 0x30, RZ, 0x3c, !PT ;  /* 0x0000003047887812 */ /* 0x002fc600078e3cff */
[----:B------:R-:W-:Y:S04]  /*5a50*/  STS.U8 [R252+UR59+0x4], R214 ;  /* 0x000004d6fc007988 */ /* 0x000fe8000800003b */
[----:B------:R-:W-:Y:S04]  /*5a60*/  STS.U8 [R252+UR59+0x6], R213 ;  /* 0x000006d5fc007988 */ /* 0x000fe8000800003b */
[----:B------:R-:W-:Y:S04]  /*5a70*/  STS.U8 [R252+UR59+0x8], R212 ;  /* 0x000008d4fc007988 */ /* 0x000fe8000800003b */
[----:B------:R-:W-:Y:S04]  /*5a80*/  STS.U8 [R252+UR59+0xa], R211 ;  /* 0x00000ad3fc007988 */ /* 0x000fe8000800003b */
[----:B------:R-:W-:Y:S04]  /*5a90*/  STS.U8 [R252+UR59+0xc], R209 ;  /* 0x00000cd1fc007988 */ /* 0x000fe8000800003b */
[----:B------:R-:W-:Y:S04]  /*5aa0*/  STS.U8 [R252+UR59+0xe], R205 ;  /* 0x00000ecdfc007988 */ /* 0x000fe8000800003b */
[----:B------:R0:W-:Y:S04]  /*5ab0*/  STS.U8 [R71+UR59+0x2000], R202 ;  /* 0x002000ca47007988 */ /* 0x0001e8000800003b */
[----:B------:R-:W-:Y:S04]  /*5ac0*/  STS.U8 [R71+UR59+0x2800], R210 ;  /* 0x002800d247007988 */ /* 0x000fe8000800003b */
[----:B------:R-:W-:Y:S01]  /*5ad0*/  STS.U8 [R71+UR59+0x2400], R208 ;  /* 0x002400d047007988 */ /* 0x000fe2000800003b */
[----:B0-----:R-:W-:-:S03]  /*5ae0*/  LOP3.LUT R202, R71, 0x40, RZ, 0x3c, !PT ;  /* 0x0000004047ca7812 */ /* 0x001fc600078e3cff */
[----:B----4-:R-:W-:Y:S04]  /*5af0*/  STS.U8 [R71+UR59+0x2c00], R206 ;  /* 0x002c00ce47007988 */ /* 0x010fe8000800003b */
[----:B------:R-:W-:Y:S04]  /*5b00*/  STS.U8 [R134+UR59+0x2080], R204 ;  /* 0x002080cc86007988 */ /* 0x000fe8000800003b */
[----:B------:R-:W-:Y:S04]  /*5b10*/  STS.U8 [R134+UR59+0x2480], R198 ;  /* 0x002480c686007988 */ /* 0x000fe8000800003b */
[----:B------:R-:W-:Y:S04]  /*5b20*/  STS.U8 [R134+UR59+0x2880], R203 ;  /* 0x002880cb86007988 */ /* 0x000fe8000800003b */
[----:B------:R0:W-:Y:S04]  /*5b30*/  STS.U8 [R134+UR59+0x2c80], R201 ;  /* 0x002c80c986007988 */ /* 0x0001e8000800003b */
[----:B------:R-:W-:Y:S04]  /*5b40*/  STS.U8 [R135+UR59+0x2100], R194 ;  /* 0x002100c287007988 */ /* 0x000fe8000800003b */
[----:B------:R-:W-:Y:S01]  /*5b50*/  STS.U8 [R135+UR59+0x2500], R200 ;  /* 0x002500c887007988 */ /* 0x000fe2000800003b */
[----:B0-----:R-:W-:-:S03]  /*5b60*/  LOP3.LUT R134, R71, 0x60, RZ, 0x3c, !PT ;  /* 0x0000006047867812 */ /* 0x001fc600078e3cff */
[----:B------:R-:W-:Y:S04]  /*5b70*/  STS.U8 [R135+UR59+0x2900], R199 ;  /* 0x002900c787007988 */ /* 0x000fe8000800003b */
[----:B------:R0:W-:Y:S04]  /*5b80*/  STS.U8 [R135+UR59+0x2d00], R197 ;  /* 0x002d00c587007988 */ /* 0x0001e8000800003b */
[----:B------:R-:W-:Y:S04]  /*5b90*/  STS.U8 [R136+UR59+0x2180], R196 ;  /* 0x002180c488007988 */ /* 0x000fe8000800003b */
[----:B------:R-:W-:Y:S01]  /*5ba0*/  STS.U8 [R136+UR59+0x2580], R190 ;  /* 0x002580be88007988 */ /* 0x000fe2000800003b */
[----:B0-----:R-:W-:-:S03]  /*5bb0*/  LOP3.LUT R135, R71, 0x70, RZ, 0x3c, !PT ;  /* 0x0000007047877812 */ /* 0x001fc600078e3cff */
[----:B------:R-:W-:Y:S04]  /*5bc0*/  STS.U8 [R136+UR59+0x2980], R195 ;  /* 0x002980c388007988 */ /* 0x000fe8000800003b */
[----:B------:R-:W-:Y:S04]  /*5bd0*/  STS.U8 [R136+UR59+0x2d80], R193 ;  /* 0x002d80c188007988 */ /* 0x000fe8000800003b */
[----:B------:R-:W-:Y:S04]  /*5be0*/  STS.U8 [R202+UR59+0x2200], R187 ;  /* 0x002200bbca007988 */ /* 0x000fe8000800003b */
[----:B------:R-:W-:Y:S04]  /*5bf0*/  STS.U8 [R202+UR59+0x2600], R192 ;  /* 0x002600c0ca007988 */ /* 0x000fe8000800003b */
[----:B------:R-:W-:Y:S04]  /*5c00*/  STS.U8 [R202+UR59+0x2a00], R191 ;  /* 0x002a00bfca007988 */ /* 0x000fe8000800003b */
[----:B--2---:R-:W-:Y:S04]  /*5c10*/  STS.U8 [R202+UR59+0x2e00], R249 ;  /* 0x002e00f9ca007988 */ /* 0x004fe8000800003b */
[----:B------:R-:W-:Y:S04]  /*5c20*/  STS.U8 [R137+UR59+0x2280], R189 ;  /* 0x002280bd89007988 */ /* 0x000fe8000800003b */
[----:B------:R-:W-:Y:S04]  /*5c30*/  STS.U8 [R137+UR59+0x2680], R184 ;  /* 0x002680b889007988 */ /* 0x000fe8000800003b */
[----:B------:R-:W-:Y:S04]  /*5c40*/  STS.U8 [R137+UR59+0x2a80], R188 ;  /* 0x002a80bc89007988 */ /* 0x000fe8000800003b */
[----:B------:R-:W-:Y:S04]  /*5c50*/  STS.U8 [R137+UR59+0x2e80], R250 ;  /* 0x002e80fa89007988 */ /* 0x000fe8000800003b */
[----:B------:R-:W-:Y:S04]  /*5c60*/  STS.U8 [R134+UR59+0x2300], R178 ;  /* 0x002300b286007988 */ /* 0x000fe8000800003b */
[----:B------:R-:W-:Y:S04]  /*5c70*/  STS.U8 [R134+UR59+0x2700], R186 ;  /* 0x002700ba86007988 */ /* 0x000fe8000800003b */
[----:B------:R-:W-:Y:S04]  /*5c80*/  STS.U8 [R134+UR59+0x2b00], R185 ;  /* 0x002b00b986007988 */ /* 0x000fe8000800003b */
[----:B------:R0:W-:Y:S04]  /*5c90*/  STS.U8 [R134+UR59+0x2f00], R251 ;  /* 0x002f00fb86007988 */ /* 0x0001e8000800003b */
[----:B------:R1:W-:Y:S04]  /*5ca0*/  STS.U8 [R135+UR59+0x2380], R182 ;  /* 0x002380b687007988 */ /* 0x0003e8000800003b */
[----:B------:R1:W-:Y:S04]  /*5cb0*/  STS.U8 [R135+UR59+0x2780], R181 ;  /* 0x002780b587007988 */ /* 0x0003e8000800003b */
[----:B------:R1:W-:Y:S04]  /*5cc0*/  STS.U8 [R135+UR59+0x2b80], R180 ;  /* 0x002b80b487007988 */ /* 0x0003e8000800003b */
[----:B------:R1:W-:Y:S01]  /*5cd0*/  STS.U8 [R135+UR59+0x2f80], R179 ;  /* 0x002f80b387007988 */ /* 0x0003e2000800003b */
[----:B------:R2:W-:Y:S06]  /*5ce0*/  MEMBAR.ALL.CTA ;  /* 0x0000000000007992 */ /* 0x0005ec0000008000 */
[----:B--2---:R-:W2:Y:S02]  /*5cf0*/  FENCE.VIEW.ASYNC.S ;  /* 0x00000000000073c6 */ /* 0x004ea40000000000 */
[----:B--2---:R-:W-:Y:S06]  /*5d00*/  BAR.SYNC.DEFER_BLOCKING 0x0 ;  /* 0x0000000000007b1d */ /* 0x004fec0000010000 */
[----:B------:R-:W-:Y:S01]  /*5d10*/  UMOV UR28, UR5 ;  /* 0x00000005001c7c82 */ /* 0x000fe20008000000 */
[----:B------:R-:W-:Y:S01]  /*5d20*/  UMOV UR29, 0x40000040 ;  /* 0x40000040001d7882 */ /* 0x000fe20000000000 */
[----:B------:R-:W-:Y:S01]  /*5d30*/  UMOV UR31, 0x40000040 ;  /* 0x40000040001f7882 */ /* 0x000fe20000000000 */
[----:B------:R-:W-:-:S06]  /*5d40*/  WARPGROUP.ARRIVE ;  /* 0x00000000000079c5 */ /* 0x000fcc0000000000 */
[----:B------:R-:W-:Y:S04]  /*5d50*/  QGMMA.64x32x32.F32.E5M2.E5M2 R24, gdesc[UR28], R24 ;  /* 0x006000001c1879f3 */ /* 0x000fe80008703818 */
[----:B------:R-:W-:Y:S04]  /*5d60*/  QGMMA.64x32x32.F32.E5M2.E5M2 R24, gdesc[UR16], R24 ;  /* 0x00600000101879f3 */ /* 0x000fe80008703818 */
[----:B------:R-:W-:Y:S01]  /*5d70*/  QGMMA.64x32x32.F32.E5M2.E5M2 R24, gdesc[UR20], R24 ;  /* 0x00600000141879f3 */ /* 0x000fe20008703818 */
[----:B------:R-:W-:Y:S02]  /*5d80*/  USHF.R.S32.HI UR28, URZ, 0x1f, UR4 ;  /* 0x0000001f3f1c7899 */ /* 0x000fe40008011404 */
[----:B------:R-:W-:Y:S01]  /*5d90*/  IADD3 R23, P3, R23, UR4, RZ ;  /* 0x0000000417177c10 */ /* 0x000fe2000ff7e0ff */
[----:B------:R-:W-:Y:S01]  /*5da0*/  UIADD3 UR60, UR60, -0x1, URZ ;  /* 0xffffffff3c3c7890 */ /* 0x000fe2000fffe03f */
[----:B0-----:R-:W-:-:S02]  /*5db0*/  IMAD.U32 R134, RZ, RZ, UR61 ;  /* 0x0000003dff867e24 */ /* 0x001fc4000f8e00ff */
[----:B------:R-:W-:Y:S02]  /*5dc0*/  IADD3.X R52, R52, UR28, RZ, P3, !PT ;  /* 0x0000001c34347c10 */ /* 0x000fe40009ffe4ff */
[----:B------:R-:W-:Y:S01]  /*5dd0*/  IADD3 R43, P3, R43, UR4, RZ ;  /* 0x000000042b2b7c10 */ /* 0x000fe2000ff7e0ff */
[----:B------:R-:W-:Y:S01]  /*5de0*/  UIADD3 UR57, UP2, UR4, UR57, URZ ;  /* 0x0000003904397290 */ /* 0x000fe2000ff5e03f */
[----:B------:R-:W-:Y:S01]  /*5df0*/  IADD3 R68, P0, R68, UR61, RZ ;  /* 0x0000003d44447c10 */ /* 0x000fe2000ff1e0ff */
[----:B------:R-:W-:Y:S02]  /*5e00*/  UIADD3 UR56, UP3, UR4, UR56, URZ ;  /* 0x0000003804387290 */ /* 0x000fe4000ff7e03f */
[----:B------:R-:W-:Y:S01]  /*5e10*/  IADD3 R70, P2, R70, UR4, RZ ;  /* 0x0000000446467c10 */ /* 0x000fe2000ff5e0ff */
[----:B------:R-:W-:Y:S01]  /*5e20*/  UIADD3 UR55, UP4, UR4, UR55, URZ ;  /* 0x0000003704377290 */ /* 0x000fe2000ff9e03f */
[----:B------:R-:W-:Y:S01]  /*5e30*/  QGMMA.64x32x32.F32.E5M2.E5M2 R24, gdesc[UR24], R24, gsb0 ;  /* 0x00600000181879f3 */ /* 0x000fe20008003818 */
[----:B------:R-:W-:-:S02]  /*5e40*/  IADD3.X R66, R66, UR28, RZ, P3, !PT ;  /* 0x0000001c42427c10 */ /* 0x000fc40009ffe4ff */
[----:B------:R-:W-:Y:S01]  /*5e50*/  ISETP.NE.U32.AND P3, PT, RZ, UR60, PT ;  /* 0x0000003cff007c0c */ /* 0x000fe2000bf65070 */
[----:B------:R-:W-:Y:S01]  /*5e60*/  UIADD3.X UR38, UR28, UR38, URZ, UP2, !UPT ;  /* 0x000000261c267290 */ /* 0x000fe200097fe43f */
[----:B------:R-:W-:Y:S01]  /*5e70*/  LEA.HI.X.SX32 R69, R134, R69, 0x1, P0 ;  /* 0x0000004586457211 */ /* 0x000fe200000f0eff */
[----:B------:R-:W-:Y:S02]  /*5e80*/  UIADD3.X UR37, UR28, UR37, URZ, UP3, !UPT ;  /* 0x000000251c257290 */ /* 0x000fe40009ffe43f */
[----:B------:R-:W-:Y:S01]  /*5e90*/  IADD3.X R50, R50, UR28, RZ, P2, !PT ;  /* 0x0000001c32327c10 */ /* 0x000fe200097fe4ff */
[----:B------:R-:W-:Y:S01]  /*5ea0*/  UIADD3.X UR36, UR28, UR36, URZ, UP4, !UPT ;  /* 0x000000241c247290 */ /* 0x000fe2000a7fe43f */
[----:B------:R-:W-:Y:S01]  /*5eb0*/  IADD3 R40, P4, R40, UR4, RZ ;  /* 0x0000000428287c10 */ /* 0x000fe2000ff9e0ff */
[----:B------:R-:W-:Y:S02]  /*5ec0*/  UIADD3 UR54, UP5, UR4, UR54, URZ ;  /* 0x0000003604367290 */ /* 0x000fe4000ffbe03f */
[----:B------:R-:W-:Y:S01]  /*5ed0*/  IADD3 R42, P5, R42, UR4, RZ ;  /* 0x000000042a2a7c10 */ /* 0x000fe2000ffbe0ff */
[----:B------:R-:W-:-:S02]  /*5ee0*/  UIADD3 UR53, UP6, UR4, UR53, URZ ;  /* 0x0000003504357290 */ /* 0x000fc4000ffde03f */
[----:B------:R-:W-:Y:S01]  /*5ef0*/  IADD3 R44, P6, R44, UR4, RZ ;  /* 0x000000042c2c7c10 */ /* 0x000fe2000ffde0ff */
[----:B------:R-:W-:Y:S02]  /*5f00*/  UIADD3 UR52, UP0, UR4, UR52, URZ ;  /* 0x0000003404347290 */ /* 0x000fe4000ff1e03f */
[----:B------:R-:W-:Y:S01]  /*5f10*/  IADD3 R46, P0, R46, UR4, RZ ;  /* 0x000000042e2e7c10 */ /* 0x000fe2000ff1e0ff */
[----:B------:R-:W-:Y:S02]  /*5f20*/  UIADD3 UR51, UP1, UR4, UR51, URZ ;  /* 0x0000003304337290 */ /* 0x000fe4000ff3e03f */
[----:B------:R-:W-:Y:S01]  /*5f30*/  IADD3 R48, P1, R48, UR4, RZ ;  /* 0x0000000430307c10 */ /* 0x000fe2000ff3e0ff */
[----:B------:R-:W-:Y:S02]  /*5f40*/  UIADD3 UR50, UP2, UR4, UR50, URZ ;  /* 0x0000003204327290 */ /* 0x000fe4000ff5e03f */
[----:B------:R-:W-:Y:S01]  /*5f50*/  IADD3 R41, P2, R41, UR4, RZ ;  /* 0x0000000429297c10 */ /* 0x000fe2000ff5e0ff */
[----:B------:R-:W-:-:S02]  /*5f60*/  UIADD3 UR49, UP3, UR4, UR49, URZ ;  /* 0x0000003104317290 */ /* 0x000fc4000ff7e03f */
[----:B------:R-:W-:Y:S01]  /*5f70*/  UIADD3 UR48, UP4, UR4, UR48, URZ ;  /* 0x0000003004307290 */ /* 0x000fe2000ff9e03f */
[----:B------:R-:W-:Y:S01]  /*5f80*/  IADD3.X R54, R54, UR28, RZ, P4, !PT ;  /* 0x0000001c36367c10 */ /* 0x000fe2000a7fe4ff */
[----:B------:R-:W-:Y:S02]  /*5f90*/  UIADD3.X UR35, UR28, UR35, URZ, UP5, !UPT ;  /* 0x000000231c237290 */ /* 0x000fe4000affe43f */
[----:B------:R-:W-:Y:S01]  /*5fa0*/  IADD3.X R56, R56, UR28, RZ, P5, !PT ;  /* 0x0000001c38387c10 */ /* 0x000fe2000affe4ff */
[----:B------:R-:W-:Y:S02]  /*5fb0*/  UIADD3.X UR34, UR28, UR34, URZ, UP6, !UPT ;  /* 0x000000221c227290 */ /* 0x000fe4000b7fe43f */
[----:B------:R-:W-:Y:S01]  /*5fc0*/  IADD3.X R58, R58, UR28, RZ, P6, !PT ;  /* 0x0000001c3a3a7c10 */ /* 0x000fe2000b7fe4ff */
[----:B------:R-:W-:Y:S02]  /*5fd0*/  UIADD3.X UR33, UR28, UR33, URZ, UP0, !UPT ;  /* 0x000000211c217290 */ /* 0x000fe400087fe43f */
[----:B------:R-:W-:Y:S01]  /*5fe0*/  IADD3.X R60, R60, UR28, RZ, P0, !PT ;  /* 0x0000001c3c3c7c10 */ /* 0x000fe200087fe4ff */
[----:B------:R-:W-:-:S02]  /*5ff0*/  UIADD3.X UR32, UR28, UR32, URZ, UP1, !UPT ;  /* 0x000000201c207290 */ /* 0x000fc40008ffe43f */
[----:B------:R-:W-:Y:S01]  /*6000*/  IADD3.X R62, R62, UR28, RZ, P1, !PT ;  /* 0x0000001c3e3e7c10 */ /* 0x000fe20008ffe4ff */
[----:B------:R-:W-:Y:S02]  /*6010*/  UIADD3.X UR15, UR28, UR15, URZ, UP2, !UPT ;  /* 0x0000000f1c0f7290 */ /* 0x000fe400097fe43f */
[----:B------:R-:W-:Y:S01]  /*6020*/  IADD3.X R65, R65, UR28, RZ, P2, !PT ;  /* 0x0000001c41417c10 */ /* 0x000fe200097fe4ff */
[----:B------:R-:W-:Y:S01]  /*6030*/  UIADD3.X UR14, UR28, UR14, URZ, UP3, !UPT ;  /* 0x0000000e1c0e7290 */ /* 0x000fe20009ffe43f */
[----:B------:R-:W-:Y:S01]  /*6040*/  IADD3 R45, P4, R45, UR4, RZ ;  /* 0x000000042d2d7c10 */ /* 0x000fe2000ff9e0ff */
        /* <DEDUP_REMOVED lines=11> */
[----:B------:R-:W-:Y:S02]  /*6100*/  UIADD3 UR42, UP3, UR4, UR42, URZ ;  /* 0x0000002a042a7290 */ /* 0x000fe4000ff7e03f */
[----:B------:R-:W-:Y:S01]  /*6110*/  UIADD3 UR39, UP4, UR4, UR39, URZ ;  /* 0x0000002704277290 */ /* 0x000fe2000ff9e03f */
[----:B------:R-:W-:Y:S01]  /*6120*/  IADD3.X R57, R57, UR28, RZ, P4, !PT ;  /* 0x0000001c39397c10 */ /* 0x000fe2000a7fe4ff */
[----:B------:R-:W-:Y:S01]  /*6130*/  UIADD3 UR58, UR58, -0x80, URZ ;  /* 0xffffff803a3a7890 */ /* 0x000fe2000fffe03f */
[----:B------:R-:W-:Y:S01]  /*6140*/  IADD3.X R59, R59, UR28, RZ, P5, !PT ;  /* 0x0000001c3b3b7c10 */ /* 0x000fe2000affe4ff */
[----:B------:R-:W-:-:S02]  /*6150*/  UIADD3.X UR12, UR28, UR12, URZ, UP5, !UPT ;  /* 0x0000000c1c0c7290 */ /* 0x000fc4000affe43f */
[----:B------:R-:W-:Y:S01]  /*6160*/  IADD3.X R61, R61, UR28, RZ, P6, !PT ;  /* 0x0000001c3d3d7c10 */ /* 0x000fe2000b7fe4ff */
[----:B------:R-:W-:Y:S02]  /*6170*/  UIADD3.X UR11, UR28, UR11, URZ, UP6, !UPT ;  /* 0x0000000b1c0b7290 */ /* 0x000fe4000b7fe43f */
[----:B------:R-:W-:Y:S01]  /*6180*/  IADD3.X R63, R63, UR28, RZ, P0, !PT ;  /* 0x0000001c3f3f7c10 */ /* 0x000fe200087fe4ff */
[----:B------:R-:W-:Y:S02]  /*6190*/  UIADD3.X UR10, UR28, UR10, URZ, UP0, !UPT ;  /* 0x0000000a1c0a7290 */ /* 0x000fe400087fe43f */
[----:B------:R-:W-:Y:S01]  /*61a0*/  IADD3.X R64, R64, UR28, RZ, P1, !PT ;  /* 0x0000001c40407c10 */ /* 0x000fe20008ffe4ff */
[----:B------:R-:W-:Y:S02]  /*61b0*/  UIADD3.X UR9, UR28, UR9, URZ, UP1, !UPT ;  /* 0x000000091c097290 */ /* 0x000fe40008ffe43f */
[----:B------:R-:W-:Y:S01]  /*61c0*/  IADD3.X R67, R67, UR28, RZ, P2, !PT ;  /* 0x0000001c43437c10 */ /* 0x000fe200097fe4ff */
[----:B------:R-:W-:Y:S01]  /*61d0*/  UIADD3.X UR8, UR28, UR8, URZ, UP2, !UPT ;  /* 0x000000081c087290 */ /* 0x000fe200097fe43f */
[----:B------:R-:W-:-:S02]  /*61e0*/  WARPGROUP.DEPBAR.LE gsb0, 0x0 ;  /* 0x00008000000079c5 */ /* 0x000fc40000010000 */
[----:B------:R-:W-:Y:S02]  /*61f0*/  UIADD3.X UR7, UR28, UR7, URZ, UP3, !UPT ;  /* 0x000000071c077290 */ /* 0x000fe40009ffe43f */
[----:B------:R-:W-:Y:S01]  /*6200*/  UIADD3.X UR6, UR28, UR6, URZ, UP4, !UPT ;  /* 0x000000061c067290 */ /* 0x000fe2000a7fe43f */
[----:B-1----:R-:W-:Y:S11]  /*6210*/  @P3 BRA `(.L_x_2) ;  /* 0xffffffd400643947 */ /* 0x002ff6000383ffff */
.L_x_1:
[----:B------:R-:W-:Y:S01]  /*6220*/  F2FP.SATFINITE.E5M2.F32.PACK_AB_MERGE_C R24, R25, R24, RZ ;  /* 0x000000181918723e */ /* 0x000fe200048060ff */
[----:B------:R-:W-:Y:S01]  /*6230*/  IMAD.SHL.U32 R5, R0, 0x100, RZ ;  /* 0x0000010000057824 */ /* 0x000fe200078e00ff */
[----:B------:R-:W-:Y:S01]  /*6240*/  F2FP.SATFINITE.E5M2.F32.PACK_AB_MERGE_C R28, R29, R28, RZ ;  /* 0x0000001c1d1c723e */ /* 0x000fe200048060ff */
[----:B------:R-:W-:Y:S01]  /*6250*/  BAR.SYNC.DEFER_BLOCKING 0x0 ;  /* 0x0000000000007b1d */ /* 0x000fe20000010000 */
[----:B------:R-:W-:Y:S02]  /*6260*/  F2FP.SATFINITE.E5M2.F32.PACK_AB_MERGE_C R32, R33, R32, RZ ;  /* 0x000000202120723e */ /* 0x000fe400048060ff */
[----:B------:R-:W-:Y:S02]  /*6270*/  LOP3.LUT R24, R24, 0xffff, RZ, 0xc0, !PT ;  /* 0x0000ffff18187812 */ /* 0x000fe400078ec0ff */
[----:B------:R-:W-:-:S03]  /*6280*/  LOP3.LUT R9, R28, 0xffff, RZ, 0xc0, !PT ;  /* 0x0000ffff1c097812 */ /* 0x000fc600078ec0ff */
[----:B------:R-:W0:Y:S01]  /*6290*/  S2UR UR4, SR_CgaCtaId ;  /* 0x00000000000479c3 */ /* 0x000e220000008800 */
[----:B------:R-:W-:Y:S01]  /*62a0*/  LOP3.LUT R17, R32, 0xffff, RZ, 0xc0, !PT ;  /* 0x0000ffff20117812 */ /* 0x000fe200078ec0ff */
[----:B------:R-:W-:Y:S01]  /*62b0*/  ULDC.64 UR6, c[0x0][0x228] ;  /* 0x00008a0000067ab9 */ /* 0x000fe20000000a00 */
[----:B------:R-:W-:Y:S02]  /*62c0*/  LOP3.LUT R8, R5, 0x800, RZ, 0xc0, !PT ;  /* 0x0000080005087812 */ /* 0x000fe400078ec0ff */
[----:B------:R-:W-:Y:S02]  /*62d0*/  SHF.R.U32.HI R5, RZ, 0x8, R24 ;  /* 0x00000008ff057819 */ /* 0x000fe40000011618 */
[----:B------:R-:W-:Y:S02]  /*62e0*/  SHF.R.U32.HI R6, RZ, 0x8, R9 ;  /* 0x00000008ff067819 */ /* 0x000fe40000011609 */
[----:B------:R-:W-:Y:S02]  /*62f0*/  F2FP.SATFINITE.E5M2.F32.PACK_AB_MERGE_C R26, R27, R26, RZ ;  /* 0x0000001a1b1a723e */ /* 0x000fe400048060ff */
[----:B------:R-:W-:-:S02]  /*6300*/  F2FP.SATFINITE.E5M2.F32.PACK_AB_MERGE_C R30, R31, R30, RZ ;  /* 0x0000001e1f1e723e */ /* 0x000fc400048060ff */
[----:B------:R-:W-:Y:S02]  /*6310*/  F2FP.SATFINITE.E5M2.F32.PACK_AB_MERGE_C R34, R35, R34, RZ ;  /* 0x000000222322723e */ /* 0x000fe400048060ff */
[----:B------:R-:W-:Y:S02]  /*6320*/  PRMT R7, R24, 0x3340, R9 ;  /* 0x0000334018077816 */ /* 0x000fe40000000009 */
[----:B------:R-:W-:Y:S01]  /*6330*/  PRMT R12, R17, 0x3340, R0 ;  /* 0x00003340110c7816 */ /* 0x000fe20000000000 */
[----:B------:R-:W1:Y:S01]  /*6340*/  LDC R24, c[0x0][0x248] ;  /* 0x00009200ff187b82 */ /* 0x000e620000000800 */
[----:B------:R-:W-:Y:S02]  /*6350*/  LOP3.LUT R6, R6, 0xffff, RZ, 0xc0, !PT ;  /* 0x0000ffff06067812 */ /* 0x000fe400078ec0ff */
[----:B------:R-:W-:Y:S02]  /*6360*/  LOP3.LUT R5, R5, 0xffff, RZ, 0xc0, !PT ;  /* 0x0000ffff05057812 */ /* 0x000fe400078ec0ff */
[----:B------:R-:W-:Y:S01]  /*6370*/  LOP3.LUT R26, R26, 0xffff, RZ, 0xc0, !PT ;  /* 0x0000ffff1a1a7812 */ /* 0x000fe200078ec0ff */
[----:B0-----:R-:W-:Y:S01]  /*6380*/  USHF.L.U32 UR4, UR4, 0x5, URZ ;  /* 0x0000000504047899 */ /* 0x001fe2000800063f */
[----:B------:R-:W-:-:S02]  /*6390*/  LOP3.LUT R13, R30, 0xffff, RZ, 0xc0, !PT ;  /* 0x0000ffff1e0d7812 */ /* 0x000fc400078ec0ff */
[----:B------:R-:W-:Y:S02]  /*63a0*/  LOP3.LUT R19, R34, 0xffff, RZ, 0xc0, !PT ;  /* 0x0000ffff22137812 */ /* 0x000fe400078ec0ff */
[----:B------:R-:W-:Y:S02]  /*63b0*/  PRMT R11, R7, 0x5410, R12 ;  /* 0x00005410070b7816 */ /* 0x000fe4000000000c */
[----:B------:R-:W-:Y:S02]  /*63c0*/  IADD3 R10, R21, UR59, R8 ;  /* 0x0000003b150a7c10 */ /* 0x000fe4000fffe008 */
[----:B------:R-:W-:Y:S02]  /*63d0*/  PRMT R12, R5, 0x3340, R6 ;  /* 0x00003340050c7816 */ /* 0x000fe40000000006 */
[----:B------:R-:W-:Y:S02]  /*63e0*/  SHF.R.U32.HI R7, RZ, 0x8, R17 ;  /* 0x00000008ff077819 */ /* 0x000fe40000011611 */
[----:B------:R-:W-:-:S02]  /*63f0*/  SHF.R.U32.HI R6, RZ, 0x8, R13 ;  /* 0x00000008ff067819 */ /* 0x000fc4000001160d */
[----:B------:R-:W-:Y:S02]  /*6400*/  SHF.R.U32.HI R5, RZ, 0x8, R26 ;  /* 0x00000008ff057819 */ /* 0x000fe4000001161a */
[----:B------:R-:W-:Y:S02]  /*6410*/  SHF.R.U32.HI R8, RZ, 0x8, R19 ;  /* 0x00000008ff087819 */ /* 0x000fe40000011613 */
[----:B------:R-:W-:Y:S02]  /*6420*/  PRMT R14, R19, 0x3340, R0 ;  /* 0x00003340130e7816 */ /* 0x000fe40000000000 */
[----:B------:R-:W-:Y:S02]  /*6430*/  PRMT R9, R26, 0x3340, R13 ;  /* 0x000033401a097816 */ /* 0x000fe4000000000d */
[----:B------:R-:W-:Y:S02]  /*6440*/  LOP3.LUT R7, R7, 0xffff, RZ, 0xc0, !PT ;  /* 0x0000ffff07077812 */ /* 0x000fe400078ec0ff */
[----:B------:R-:W-:-:S02]  /*6450*/  LOP3.LUT R6, R6, 0xffff, RZ, 0xc0, !PT ;  /* 0x0000ffff06067812 */ /* 0x000fc400078ec0ff */
[----:B------:R-:W-:Y:S02]  /*6460*/  LOP3.LUT R5, R5, 0xffff, RZ, 0xc0, !PT ;  /* 0x0000ffff05057812 */ /* 0x000fe400078ec0ff */
[----:B------:R-:W-:Y:S02]  /*6470*/  LOP3.LUT R8, R8, 0xffff, RZ, 0xc0, !PT ;  /* 0x0000ffff08087812 */ /* 0x000fe400078ec0ff */
[----:B------:R-:W-:Y:S01]  /*6480*/  PRMT R15, R9, 0x5410, R14 ;  /* 0x00005410090f7816 */ /* 0x000fe2000000000e */
[C---:B------:R-:W-:Y:S01]  /*6490*/  IMAD.SHL.U32 R9, R0.reuse, 0x8, RZ ;  /* 0x0000000800097824 */ /* 0x040fe200078e00ff */
[----:B------:R-:W-:Y:S02]  /*64a0*/  F2FP.SATFINITE.E5M2.F32.PACK_AB_MERGE_C R38, R39, R38, RZ ;  /* 0x000000262726723e */ /* 0x000fe400048060ff */
[----:B------:R-:W-:Y:S02]  /*64b0*/  F2FP.SATFINITE.E5M2.F32.PACK_AB_MERGE_C R36, R37, R36, RZ ;  /* 0x000000242524723e */ /* 0x000fe400048060ff */
[----:B------:R-:W-:Y:S01]  /*64c0*/  PRMT R7, R7, 0x3340, R0 ;  /* 0x0000334007077816 */ /* 0x000fe20000000000 */
[----:B------:R-:W-:Y:S01]  /*64d0*/  IMAD.SHL.U32 R0, R0, 0x20, RZ ;  /* 0x0000002000007824 */ /* 0x000fe200078e00ff */
[----:B------:R-:W-:-:S02]  /*64e0*/  PRMT R5, R5, 0x3340, R6 ;  /* 0x0000334005057816 */ /* 0x000fc40000000006 */
[----:B------:R-:W-:Y:S02]  /*64f0*/  PRMT R8, R8, 0x3340, R1 ;  /* 0x0000334008087816 */ /* 0x000fe40000000001 */
[----:B------:R-:W-:Y:S02]  /*6500*/  LOP3.LUT R9, R9, 0x380, RZ, 0xc0, !PT ;  /* 0x0000038009097812 */ /* 0x000fe400078ec0ff */
[----:B------:R-:W-:Y:S02]  /*6510*/  LOP3.LUT R38, R38, 0xffff, RZ, 0xc0, !PT ;  /* 0x0000ffff26267812 */ /* 0x000fe400078ec0ff */
[----:B------:R-:W-:Y:S01]  /*6520*/  PRMT R7, R12, 0x5410, R7 ;  /* 0x000054100c077816 */ /* 0x000fe20000000007 */
[----:B------:R-:W-:Y:S01]  /*6530*/  IMAD.IADD R9, R9, 0x1, R10 ;  /* 0x0000000109097824 */ /* 0x000fe200078e020a */
[----:B------:R-:W-:Y:S02]  /*6540*/  LOP3.LUT R36, R36, 0xffff, RZ, 0xc0, !PT ;  /* 0x0000ffff24247812 */ /* 0x000fe400078ec0ff */
[----:B------:R-:W-:-:S02]  /*6550*/  PRMT R5, R5, 0x5410, R8 ;  /* 0x0000541005057816 */ /* 0x000fc40000000008 */
[----:B------:R-:W-:Y:S02]  /*6560*/  PRMT R14, R15, 0x4210, R38 ;  /* 0x000042100f0e7816 */ /* 0x000fe40000000026 */
[--C-:B------:R-:W-:Y:S02]  /*6570*/  PRMT R12, R11, 0x4210, R36.reuse ;  /* 0x000042100b0c7816 */ /* 0x100fe40000000024 */
[----:B------:R-:W-:Y:S02]  /*6580*/  PRMT R13, R7, 0x5210, R36 ;  /* 0x00005210070d7816 */ /* 0x000fe40000000024 */
[----:B------:R-:W-:Y:S02]  /*6590*/  PRMT R15, R5, 0x5210, R38 ;  /* 0x00005210050f7816 */ /* 0x000fe40000000026 */
[----:B------:R-:W-:Y:S02]  /*65a0*/  LOP3.LUT R4, R4, 0x3f0, RZ, 0xc0, !PT ;  /* 0x000003f004047812 */ /* 0x000fe400078ec0ff */
[----:B------:R-:W-:Y:S01]  /*65b0*/  LOP3.LUT R7, R0, 0x800, RZ, 0xc0, !PT ;  /* 0x0000080000077812 */ /* 0x000fe200078ec0ff */
[----:B------:R0:W-:Y:S01]  /*65c0*/  STSM.16.M88.4 [R9], R12 ;  /* 0x0000000c09007844 */ /* 0x0001e20000000200 */
[----:B------:R-:W-:Y:S01]  /*65d0*/  R2UR UR5, R22 ;  /* 0x00000000160572ca */ /* 0x000fe200000e0000 */
[----:B------:R-:W-:Y:S01]  /*65e0*/  IMAD.U32 R0, RZ, RZ, UR4 ;  /* 0x00000004ff007e24 */ /* 0x000fe2000f8e00ff */
[----:B------:R-:W-:Y:S01]  /*65f0*/  IADD3 R4, R4, UR59, R7 ;  /* 0x0000003b04047c10 */ /* 0x000fe2000fffe007 */
[----:B------:R-:W-:Y:S01]  /*6600*/  BAR.SYNC.DEFER_BLOCKING 0x0 ;  /* 0x0000000000007b1d */ /* 0x000fe20000010000 */
[----:B------:R-:W-:-:S02]  /*6610*/  ISETP.GE.AND P0, PT, R2, UR6, PT ;  /* 0x0000000602007c0c */ /* 0x000fc4000bf06270 */
[----:B------:R-:W-:-:S03]  /*6620*/  LOP3.LUT R3, R3, 0x20, R0, 0xf8, !PT ;  /* 0x0000002003037812 */ /* 0x000fc600078ef800 */
[----:B------:R-:W-:Y:S02]  /*6630*/  ULDC UR4, c[0x0][0x244] ;  /* 0x0000910000047ab9 */ /* 0x000fe40000000800 */
[----:B------:R-:W-:Y:S02]  /*6640*/  IMAD R8, R2, UR4, RZ ;  /* 0x0000000402087c24 */ /* 0x000fe4000f8e02ff */
[----:B------:R-:W-:Y:S01]  /*6650*/  LOP3.LUT R0, R3, UR5, RZ, 0xfc, !PT ;  /* 0x0000000503007c12 */ /* 0x000fe2000f8efcff */
[----:B------:R-:W-:Y:S02]  /*6660*/  ULDC.64 UR4, c[0x0][0x220] ;  /* 0x0000880000047ab9 */ /* 0x000fe40000000a00 */
[----:B------:R-:W-:Y:S02]  /*6670*/  IADD3 R20, P1, R8, UR4, RZ ;  /* 0x0000000408147c10 */ /* 0x000fe4000ff3e0ff */
[C---:B------:R-:W-:Y:S01]  /*6680*/  LOP3.LUT R2, R0.reuse, 0x4, RZ, 0xfc, !PT ;  /* 0x0000000400027812 */ /* 0x040fe200078efcff */
[C---:B-1----:R-:W-:Y:S01]  /*6690*/  IMAD R3, R0.reuse, R24, RZ ;  /* 0x0000001800037224 */ /* 0x042fe200078e02ff */
[----:B0-----:R-:W-:-:S02]  /*66a0*/  LOP3.LUT R9, R0, 0x2, RZ, 0xfc, !PT ;  /* 0x0000000200097812 */ /* 0x001fc400078efcff */
[----:B------:R-:W-:Y:S02]  /*66b0*/  ISETP.LT.AND P5, PT, R0, UR7, !P0 ;  /* 0x0000000700007c0c */ /* 0x000fe4000c7a1270 */
[----:B------:R-:W-:Y:S02]  /*66c0*/  ISETP.LT.AND P3, PT, R2, UR7, !P0 ;  /* 0x0000000702007c0c */ /* 0x000fe4000c761270 */
[----:B------:R-:W-:Y:S01]  /*66d0*/  LEA.HI.X.SX32 R22, R8, UR5, 0x1, P1 ;  /* 0x0000000508167c11 */ /* 0x000fe200088f0eff */
[----:B------:R-:W0:Y:S01]  /*66e0*/  LDS.128 R4, [R4] ;  /* 0x0000000004047984 */ /* 0x000e220000000c00 */
[----:B------:R-:W-:Y:S01]  /*66f0*/  ISETP.LT.AND P4, PT, R9, UR7, !P0 ;  /* 0x0000000709007c0c */ /* 0x000fe2000c781270 */
[----:B------:R-:W-:Y:S01]  /*6700*/  IMAD R9, R24, 0x2, R3 ;  /* 0x0000000218097824 */ /* 0x000fe200078e0203 */
[----:B------:R-:W-:Y:S02]  /*6710*/  IADD3 R2, P1, R3, R20, RZ ;  /* 0x0000001403027210 */ /* 0x000fe40007f3e0ff */
[----:B------:R-:W-:Y:S01]  /*6720*/  LOP3.LUT R8, R0, 0x8, RZ, 0xfc, !PT ;  /* 0x0000000800087812 */ /* 0x000fe200078efcff */
[----:B------:R-:W-:Y:S01]  /*6730*/  IMAD R12, R24, 0x2, R9 ;  /* 0x00000002180c7824 */ /* 0x000fe200078e0209 */
[----:B------:R-:W-:-:S02]  /*6740*/  LOP3.LUT R10, R0, 0x6, RZ, 0xfc, !PT ;  /* 0x00000006000a7812 */ /* 0x000fc400078efcff */
[----:B------:R-:W-:Y:S01]  /*6750*/  LEA.HI.X.SX32 R3, R3, R22, 0x1, P1 ;  /* 0x0000001603037211 */ /* 0x000fe200008f0eff */
[----:B------:R-:W-:Y:S01]  /*6760*/  IMAD R13, R24, 0x2, R12 ;  /* 0x00000002180d7824 */ /* 0x000fe200078e020c */
[----:B------:R-:W-:Y:S02]  /*6770*/  ISETP.LT.AND P1, PT, R8, UR7, !P0 ;  /* 0x0000000708007c0c */ /* 0x000fe4000c721270 */
[C---:B------:R-:W-:Y:S01]  /*6780*/  IADD3 R8, P6, R9.reuse, R20, RZ ;  /* 0x0000001409087210 */ /* 0x040fe20007fde0ff */
[----:B------:R-:W-:Y:S01]  /*6790*/  IMAD R14, R24, 0x2, R13 ;  /* 0x00000002180e7824 */ /* 0x000fe200078e020d */
[----:B------:R-:W-:Y:S02]  /*67a0*/  ISETP.LT.AND P2, PT, R10, UR7, !P0 ;  /* 0x000000070a007c0c */ /* 0x000fe4000c741270 */
[----:B------:R-:W-:Y:S02]  /*67b0*/  LOP3.LUT R10, R0, 0xa, RZ, 0xfc, !PT ;  /* 0x0000000a000a7812 */ /* 0x000fe400078efcff */
[----:B------:R-:W-:-:S02]  /*67c0*/  LEA.HI.X.SX32 R9, R9, R22, 0x1, P6 ;  /* 0x0000001609097211 */ /* 0x000fc400030f0eff */
[----:B------:R-:W-:Y:S02]  /*67d0*/  LOP3.LUT R11, R0, 0xc, RZ, 0xfc, !PT ;  /* 0x0000000c000b7812 */ /* 0x000fe400078efcff */
[----:B0-----:R-:W-:Y:S02]  /*67e0*/  PRMT R17, R4, 0x7770, RZ ;  /* 0x0000777004117816 */ /* 0x001fe400000000ff */
[----:B------:R-:W-:Y:S02]  /*67f0*/  PRMT R15, R5, 0x7770, RZ ;  /* 0x00007770050f7816 */ /* 0x000fe400000000ff */
[----:B------:R-:W-:Y:S01]  /*6800*/  PRMT R21, R7, 0x7770, RZ ;  /* 0x0000777007157816 */ /* 0x000fe200000000ff */
[----:B------:R0:W-:Y:S01]  /*6810*/  @P5 STG.E.U8 desc[UR40][R2.64], R17 ;  /* 0x0000001102005986 */ /* 0x0001e2000c101128 */
[----:B------:R-:W-:Y:S02]  /*6820*/  ISETP.LT.AND P5, PT, R10, UR7, !P0 ;  /* 0x000000070a007c0c */ /* 0x000fe4000c7a1270 */
[----:B------:R-:W-:Y:S01]  /*6830*/  IADD3 R10, P6, R12, R20, RZ ;  /* 0x000000140c0a7210 */ /* 0x000fe20007fde0ff */
[----:B------:R1:W-:Y:S01]  /*6840*/  @P4 STG.E.U8 desc[UR40][R8.64], R15 ;  /* 0x0000000f08004986 */ /* 0x0003e2000c101128 */
[----:B------:R-:W-:-:S02]  /*6850*/  ISETP.LT.AND P4, PT, R11, UR7, !P0 ;  /* 0x000000070b007c0c */ /* 0x000fc4000c781270 */
[----:B------:R-:W-:Y:S02]  /*6860*/  LEA.HI.X.SX32 R11, R12, R22, 0x1, P6 ;  /* 0x000000160c0b7211 */ /* 0x000fe400030f0eff */
[----:B------:R-:W-:Y:S02]  /*6870*/  LOP3.LUT R12, R0, 0xe, RZ, 0xfc, !PT ;  /* 0x0000000e000c7812 */ /* 0x000fe400078efcff */
[----:B------:R-:W-:Y:S02]  /*6880*/  PRMT R19, R4, 0x7771, RZ ;  /* 0x0000777104137816 */ /* 0x000fe400000000ff */
[----:B0-----:R-:W-:Y:S02]  /*6890*/  PRMT R17, R6, 0x7770, RZ ;  /* 0x0000777006117816 */ /* 0x001fe400000000ff */
[C---:B------:R-:W-:Y:S01]  /*68a0*/  IADD3 R2, P6, R13.reuse, R20, RZ ;  /* 0x000000140d027210 */ /* 0x040fe20007fde0ff */
[----:B-1----:R-:W-:Y:S01]  /*68b0*/  IMAD R15, R24, 0x2, R14 ;  /* 0x00000002180f7824 */ /* 0x002fe200078e020e */
[----:B------:R-:W-:Y:S01]  /*68c0*/  PRMT R25, R6, 0x7772, RZ ;  /* 0x0000777206197816 */ /* 0x000fe200000000ff */
[----:B------:R0:W-:Y:S01]  /*68d0*/  @P3 STG.E.U8 desc[UR40][R10.64], R17 ;  /* 0x000000110a003986 */ /* 0x0001e2000c101128 */
[----:B------:R-:W-:-:S02]  /*68e0*/  LEA.HI.X.SX32 R3, R13, R22, 0x1, P6 ;  /* 0x000000160d037211 */ /* 0x000fc400030f0eff */
[----:B------:R-:W-:Y:S02]  /*68f0*/  ISETP.LT.AND P3, PT, R12, UR7, !P0 ;  /* 0x000000070c007c0c */ /* 0x000fe4000c761270 */
[----:B------:R-:W-:Y:S01]  /*6900*/  IADD3 R8, P6, R14, R20, RZ ;  /* 0x000000140e087210 */ /* 0x000fe20007fde0ff */
[----:B------:R1:W-:Y:S01]  /*6910*/  @P2 STG.E.U8 desc[UR40][R2.64], R21 ;  /* 0x0000001502002986 */ /* 0x0003e2000c101128 */
[----:B------:R-:W-:Y:S02]  /*6920*/  LOP3.LUT R12, R0, 0x10, RZ, 0xfc, !PT ;  /* 0x00000010000c7812 */ /* 0x000fe400078efcff */
[----:B------:R-:W-:Y:S02]  /*6930*/  LEA.HI.X.SX32 R9, R14, R22, 0x1, P6 ;  /* 0x000000160e097211 */ /* 0x000fe400030f0eff */
[----:B------:R-:W-:Y:S02]  /*6940*/  ISETP.LT.AND P2, PT, R12, UR7, !P0 ;  /* 0x000000070c007c0c */ /* 0x000fe4000c741270 */
[----:B------:R-:W-:Y:S01]  /*6950*/  IADD3 R12, P6, R15, R20, RZ ;  /* 0x000000140f0c7210 */ /* 0x000fe20007fde0ff */
[----:B------:R2:W-:Y:S01]  /*6960*/  @P1 STG.E.U8 desc[UR40][R8.64], R19 ;  /* 0x0000001308001986 */ /* 0x0005e2000c101128 */
[----:B0-----:R-:W-:-:S02]  /*6970*/  PRMT R17, R5, 0x7771, RZ ;  /* 0x0000777105117816 */ /* 0x001fc400000000ff */
[----:B------:R-:W-:Y:S01]  /*6980*/  LEA.HI.X.SX32 R13, R15, R22, 0x1, P6 ;  /* 0x000000160f0d7211 */ /* 0x000fe200030f0eff */
[----:B------:R-:W-:Y:S01]  /*6990*/  IMAD R15, R24, 0x2, R15 ;  /* 0x00000002180f7824 */ /* 0x000fe200078e020f */
[C---:B-1----:R-:W-:Y:S02]  /*69a0*/  LOP3.LUT R3, R0.reuse, 0x14, RZ, 0xfc, !PT ;  /* 0x0000001400037812 */ /* 0x042fe400078efcff */
[----:B------:R-:W-:Y:S01]  /*69b0*/  LOP3.LUT R14, R0, 0x12, RZ, 0xfc, !PT ;  /* 0x00000012000e7812 */ /* 0x000fe200078efcff */
[----:B------:R-:W-:Y:S01]  /*69c0*/  IMAD R11, R24, 0x2, R15 ;  /* 0x00000002180b7824 */ /* 0x000fe200078e020f */
[----:B------:R-:W-:Y:S01]  /*69d0*/  IADD3 R2, P6, R15, R20, RZ ;  /* 0x000000140f027210 */ /* 0x000fe20007fde0ff */
[----:B------:R0:W-:Y:S01]  /*69e0*/  @P5 STG.E.U8 desc[UR40][R12.64], R17 ;  /* 0x000000110c005986 */ /* 0x0001e2000c101128 */
[----:B------:R-:W-:Y:S02]  /*69f0*/  ISETP.LT.AND P5, PT, R3, UR7, !P0 ;  /* 0x0000000703007c0c */ /* 0x000fe4000c7a1270 */
[----:B------:R-:W-:-:S02]  /*6a00*/  LEA.HI.X.SX32 R3, R15, R22, 0x1, P6 ;  /* 0x000000160f037211 */ /* 0x000fc400030f0eff */
[----:B--2---:R-:W-:Y:S02]  /*6a10*/  PRMT R19, R6, 0x7771, RZ ;  /* 0x0000777106137816 */ /* 0x004fe400000000ff */
[----:B------:R-:W-:Y:S01]  /*6a20*/  ISETP.LT.AND P1, PT, R14, UR7, !P0 ;  /* 0x000000070e007c0c */ /* 0x000fe2000c721270 */
[----:B------:R-:W-:Y:S01]  /*6a30*/  IMAD R14, R24, 0x2, R11 ;  /* 0x00000002180e7824 */ /* 0x000fe200078e020b */
[----:B------:R-:W-:Y:S01]  /*6a40*/  LOP3.LUT R10, R0, 0x16, RZ, 0xfc, !PT ;  /* 0x00000016000a7812 */ /* 0x000fe200078efcff */
[----:B------:R1:W-:Y:S01]  /*6a50*/  @P4 STG.E.U8 desc[UR40][R2.64], R19 ;  /* 0x0000001302004986 */ /* 0x0003e2000c101128 */
[C---:B------:R-:W-:Y:S01]  /*6a60*/  IADD3 R8, P6, R11.reuse, R20, RZ ;  /* 0x000000140b087210 */ /* 0x040fe20007fde0ff */
[----:B0-----:R-:W-:Y:S01]  /*6a70*/  IMAD R13, R24, 0x2, R14 ;  /* 0x00000002180d7824 */ /* 0x001fe200078e020e */
[----:B------:R-:W-:Y:S02]  /*6a80*/  ISETP.LT.AND P4, PT, R10, UR7, !P0 ;  /* 0x000000070a007c0c */ /* 0x000fe4000c781270 */
[----:B------:R-:W-:-:S02]  /*6a90*/  LEA.HI.X.SX32 R9, R11, R22, 0x1, P6 ;  /* 0x000000160b097211 */ /* 0x000fc400030f0eff */
[C---:B------:R-:W-:Y:S02]  /*6aa0*/  IADD3 R10, P6, R14.reuse, R20, RZ ;  /* 0x000000140e0a7210 */ /* 0x040fe40007fde0ff */
[----:B------:R-:W-:Y:S02]  /*6ab0*/  PRMT R15, R7, 0x7771, RZ ;  /* 0x00007771070f7816 */ /* 0x000fe400000000ff */
[----:B------:R-:W-:Y:S01]  /*6ac0*/  LEA.HI.X.SX32 R11, R14, R22, 0x1, P6 ;  /* 0x000000160e0b7211 */ /* 0x000fe200030f0eff */
[----:B------:R-:W-:Y:S01]  /*6ad0*/  IMAD R14, R24, 0x2, R13 ;  /* 0x00000002180e7824 */ /* 0x000fe200078e020d */
[----:B------:R-:W-:Y:S01]  /*6ae0*/  LOP3.LUT R12, R0, 0x18, RZ, 0xfc, !PT ;  /* 0x00000018000c7812 */ /* 0x000fe200078efcff */
[----:B------:R0:W-:Y:S01]  /*6af0*/  @P3 STG.E.U8 desc[UR40][R8.64], R15 ;  /* 0x0000000f08003986 */ /* 0x0001e2000c101128 */
[----:B------:R-:W-:Y:S02]  /*6b00*/  PRMT R17, R4, 0x7772, RZ ;  /* 0x0000777204117816 */ /* 0x000fe400000000ff */
[----:B------:R-:W-:-:S02]  /*6b10*/  ISETP.LT.AND P3, PT, R12, UR7, !P0 ;  /* 0x000000070c007c0c */ /* 0x000fc4000c761270 */
[C---:B------:R-:W-:Y:S01]  /*6b20*/  IADD3 R12, P6, R13.reuse, R20, RZ ;  /* 0x000000140d0c7210 */ /* 0x040fe20007fde0ff */
[----:B------:R2:W-:Y:S01]  /*6b30*/  @P2 STG.E.U8 desc[UR40][R10.64], R17 ;  /* 0x000000110a002986 */ /* 0x0005e2000c101128 */
[----:B-1----:R-:W-:Y:S02]  /*6b40*/  LOP3.LUT R2, R0, 0x1a, RZ, 0xfc, !PT ;  /* 0x0000001a00027812 */ /* 0x002fe400078efcff */
[----:B------:R-:W-:Y:S02]  /*6b50*/  LEA.HI.X.SX32 R13, R13, R22, 0x1, P6 ;  /* 0x000000160d0d7211 */ /* 0x000fe400030f0eff */
[----:B------:R-:W-:Y:S01]  /*6b60*/  PRMT R21, R5, 0x7772, RZ ;  /* 0x0000777205157816 */ /* 0x000fe200000000ff */
[----:B0-----:R-:W-:Y:S01]  /*6b70*/  IMAD R9, R24, 0x2, R14 ;  /* 0x0000000218097824 */ /* 0x001fe200078e020e */
[----:B------:R-:W-:Y:S02]  /*6b80*/  ISETP.LT.AND P2, PT, R2, UR7, !P0 ;  /* 0x0000000702007c0c */ /* 0x000fe4000c741270 */
[-C--:B------:R-:W-:Y:S01]  /*6b90*/  IADD3 R2, P6, R14, R20.reuse, RZ ;  /* 0x000000140e027210 */ /* 0x080fe20007fde0ff */
[----:B------:R-:W-:Y:S01]  /*6ba0*/  IMAD R15, R24, 0x2, R9 ;  /* 0x00000002180f7824 */ /* 0x000fe200078e0209 */
[----:B------:R0:W-:Y:S01]  /*6bb0*/  @P1 STG.E.U8 desc[UR40][R12.64], R21 ;  /* 0x000000150c001986 */ /* 0x0001e2000c101128 */
[----:B------:R-:W-:-:S02]  /*6bc0*/  IADD3 R8, P1, R9, R20, RZ ;  /* 0x0000001409087210 */ /* 0x000fc40007f3e0ff */
[----:B------:R-:W-:Y:S01]  /*6bd0*/  IMAD R16, R24, 0x2, R15 ;  /* 0x0000000218107824 */ /* 0x000fe200078e020f */
[----:B------:R-:W-:Y:S02]  /*6be0*/  LEA.HI.X.SX32 R3, R14, R22, 0x1, P6 ;  /* 0x000000160e037211 */ /* 0x000fe400030f0eff */
[----:B--2---:R-:W-:Y:S01]  /*6bf0*/  IADD3 R10, P6, R15, R20, RZ ;  /* 0x000000140f0a7210 */ /* 0x004fe20007fde0ff */
[----:B------:R-:W-:Y:S01]  /*6c00*/  IMAD R18, R24, 0x2, R16 ;  /* 0x0000000218127824 */ /* 0x000fe200078e0210 */
[----:B------:R-:W-:Y:S01]  /*6c10*/  LEA.HI.X.SX32 R9, R9, R22, 0x1, P1 ;  /* 0x0000001609097211 */ /* 0x000fe200008f0eff */
[----:B------:R1:W-:Y:S01]  /*6c20*/  @P5 STG.E.U8 desc[UR40][R2.64], R25 ;  /* 0x0000001902005986 */ /* 0x0003e2000c101128 */
[----:B------:R-:W-:Y:S01]  /*6c30*/  LOP3.LUT R17, R0, 0x1c, RZ, 0xfc, !PT ;  /* 0x0000001c00117812 */ /* 0x000fe200078efcff */
[----:B------:R-:W-:Y:S01]  /*6c40*/  IMAD R19, R24, 0x2, R18 ;  /* 0x0000000218137824 */ /* 0x000fe200078e0212 */
[----:B0-----:R-:W-:Y:S02]  /*6c50*/  IADD3 R12, P1, R18, R20, RZ ;  /* 0x00000014120c7210 */ /* 0x001fe40007f3e0ff */
[----:B------:R-:W-:-:S02]  /*6c60*/  LEA.HI.X.SX32 R11, R15, R22, 0x1, P6 ;  /* 0x000000160f0b7211 */ /* 0x000fc400030f0eff */
[----:B------:R-:W-:Y:S02]  /*6c70*/  IADD3 R14, P6, R16, R20, RZ ;  /* 0x00000014100e7210 */ /* 0x000fe40007fde0ff */
[----:B------:R-:W-:Y:S02]  /*6c80*/  LOP3.LUT R0, R0, 0x1e, RZ, 0xfc, !PT ;  /* 0x0000001e00007812 */ /* 0x000fe400078efcff */
[-C--:B------:R-:W-:Y:S02]  /*6c90*/  LEA.HI.X.SX32 R13, R18, R22.reuse, 0x1, P1 ;  /* 0x00000016120d7211 */ /* 0x080fe400008f0eff */
[----:B------:R-:W-:Y:S02]  /*6ca0*/  ISETP.LT.AND P1, PT, R17, UR7, !P0 ;  /* 0x0000000711007c0c */ /* 0x000fe4000c721270 */
[----:B------:R-:W-:Y:S02]  /*6cb0*/  LEA.HI.X.SX32 R15, R16, R22, 0x1, P6 ;  /* 0x00000016100f7211 */ /* 0x000fe400030f0eff */
[----:B------:R-:W-:-:S02]  /*6cc0*/  ISETP.LT.AND P0, PT, R0, UR7, !P0 ;  /* 0x0000000700007c0c */ /* 0x000fc4000c701270 */
[----:B------:R-:W-:Y:S02]  /*6cd0*/  IADD3 R16, P6, R19, R20, RZ ;  /* 0x0000001413107210 */ /* 0x000fe40007fde0ff */
[----:B------:R-:W-:Y:S02]  /*6ce0*/  PRMT R23, R7, 0x7772, RZ ;  /* 0x0000777207177816 */ /* 0x000fe400000000ff */
[----:B------:R-:W-:Y:S02]  /*6cf0*/  LEA.HI.X.SX32 R17, R19, R22, 0x1, P6 ;  /* 0x0000001613117211 */ /* 0x000fe400030f0eff */
[----:B------:R-:W-:Y:S01]  /*6d00*/  PRMT R21, R4, 0x7773, RZ ;  /* 0x0000777304157816 */ /* 0x000fe200000000ff */
[----:B------:R1:W-:Y:S01]  /*6d10*/  @P4 STG.E.U8 desc[UR40][R8.64], R23 ;  /* 0x0000001708004986 */ /* 0x0003e2000c101128 */
[----:B------:R-:W-:Y:S02]  /*6d20*/  PRMT R19, R5, 0x7773, RZ ;  /* 0x0000777305137816 */ /* 0x000fe400000000ff */
[----:B------:R-:W-:Y:S01]  /*6d30*/  PRMT R5, R6, 0x7773, RZ ;  /* 0x0000777306057816 */ /* 0x000fe200000000ff */
[----:B------:R1:W-:Y:S01]  /*6d40*/  @P3 STG.E.U8 desc[UR40][R10.64], R21 ;  /* 0x000000150a003986 */ /* 0x0003e2000c101128 */
[----:B------:R-:W-:-:S03]  /*6d50*/  PRMT R7, R7, 0x7773, RZ ;  /* 0x0000777307077816 */ /* 0x000fc600000000ff */
[----:B------:R1:W-:Y:S04]  /*6d60*/  @P2 STG.E.U8 desc[UR40][R14.64], R19 ;  /* 0x000000130e002986 */ /* 0x0003e8000c101128 */
[----:B------:R1:W-:Y:S01]  /*6d70*/  @P1 STG.E.U8 desc[UR40][R12.64], R5 ;  /* 0x000000050c001986 */ /* 0x0003e2000c101128 */
[----:B------:R-:W-:Y:S05]  /*6d80*/  @!P0 EXIT ;  /* 0x000000000000894d */ /* 0x000fea0003800000 */
[----:B------:R-:W-:Y:S01]  /*6d90*/  STG.E.U8 desc[UR40][R16.64], R7 ;  /* 0x0000000710007986 */ /* 0x000fe2000c101128 */
[----:B------:R-:W-:Y:S05]  /*6da0*/  EXIT ;  /* 0x000000000000794d */ /* 0x000fea0003800000 */
.L_x_3:
[----:B------:R-:W-:-:S00]  /*6db0*/  BRA `(.L_x_3) ;  /* 0xfffffffc00fc7947 */ /* 0x000fc0000383ffff */
[----:B------:R-:W-:-:S00]  /*6dc0*/  NOP ;  /* 0x0000000000007918 */ /* 0x000fc00000000000 */
        /* <DEDUP_REMOVED lines=11> */
.L_x_4:


//--------------------- .nv.shared.matmul_kernel  --------------------------
	.section	.nv.shared.matmul_kernel,"aw",@nobits
	.sectionflags	@""
	.align	16
	.zero		1024


//--------------------- .nv.shared.reserved.0     --------------------------
	.section	.nv.shared.reserved.0,"aw",@nobits
	.weak		__nv_reservedSMEM_offset_0_alias
	.size		__nv_reservedSMEM_offset_0_alias, 0, 0
	.other		__nv_reservedSMEM_offset_0_alias,@"STO_CUDA_RESERVED_SHARED STV_DEFAULT"
__nv_reservedSMEM_offset_0_alias:
	.zero		0


//--------------------- .nv.constant0.matmul_kernel --------------------------
	.section	.nv.constant0.matmul_kernel,"a",@progbits
	.sectionflags	@""
	.align	4
.nv.constant0.matmul_kernel:
	.zero		608


//--------------------- SYMBOLS --------------------------

	.type		.nv.reservedSmem.offset0,@object
	.size		.nv.reservedSmem.offset0,0x4
